	.headerflags	@"EF_CUDA_TEXMODE_UNIFIED EF_CUDA_64BIT_ADDRESS EF_CUDA_ACCELERATORS EF_CUDA_SM90 EF_CUDA_VIRTUAL_SM(EF_CUDA_SM90)"
	.elftype	@"ET_EXEC"


//--------------------- .nv.info                  --------------------------
	.section	.nv.info,"",@"SHT_CUDA_INFO"
	.align	4


	//----- nvinfo : EIATTR_REGCOUNT
	.align		4
        /*0000*/ 	.byte	0x04, 0x2f
        /*0002*/ 	.short	(.L_2 - .L_1)
	.align		4
.L_1:
        /*0004*/ 	.word	index@(triton_red_fused__native_batch_norm_legit_add_convolution_reflection_pad2d_relu_4)
        /*0008*/ 	.word	0x00000028


	//----- nvinfo : EIATTR_MIN_STACK_SIZE
	.align		4
.L_2:
        /*000c*/ 	.byte	0x04, 0x12
        /*000e*/ 	.short	(.L_4 - .L_3)
	.align		4
.L_3:
        /*0010*/ 	.word	index@(triton_red_fused__native_batch_norm_legit_add_convolution_reflection_pad2d_relu_4)
        /*0014*/ 	.word	0x00000000


	//----- nvinfo : EIATTR_FRAME_SIZE
	.align		4
.L_4:
        /*0018*/ 	.byte	0x04, 0x11
        /*001a*/ 	.short	(.L_6 - .L_5)
	.align		4
.L_5:
        /*001c*/ 	.word	index@(triton_red_fused__native_batch_norm_legit_add_convolution_reflection_pad2d_relu_4)
        /*0020*/ 	.word	0x00000000


	//----- nvinfo : EIATTR_MIN_STACK_SIZE
	.align		4
.L_6:
        /*0024*/ 	.byte	0x04, 0x12
        /*0026*/ 	.short	(.L_8 - .L_7)
	.align		4
.L_7:
        /*0028*/ 	.word	index@(triton_red_fused__native_batch_norm_legit_add_convolution_reflection_pad2d_relu_4)
        /*002c*/ 	.word	0x00000000
.L_8:


//--------------------- .nv.info.triton_red_fused__native_batch_norm_legit_add_convolution_reflection_pad2d_relu_4 --------------------------
	.section	.nv.info.triton_red_fused__native_batch_norm_legit_add_convolution_reflection_pad2d_relu_4,"",@"SHT_CUDA_INFO"
	.sectionflags	@""
	.align	4


	//----- nvinfo : EIATTR_CUDA_API_VERSION
	.align		4
        /*0000*/ 	.byte	0x04, 0x37
        /*0002*/ 	.short	(.L_10 - .L_9)
.L_9:
        /*0004*/ 	.word	0x0000007c


	//----- nvinfo : EIATTR_KPARAM_INFO
	.align		4
.L_10:
        /*0008*/ 	.byte	0x04, 0x17
        /*000a*/ 	.short	(.L_12 - .L_11)
.L_11:
        /*000c*/ 	.word	0x00000000
        /*0010*/ 	.short	0x000b
        /*0012*/ 	.short	0x0054
        /*0014*/ 	.byte	0x00, 0xf0, 0x11, 0x00


	//----- nvinfo : EIATTR_KPARAM_INFO
	.align		4
.L_12:
        /*0018*/ 	.byte	0x04, 0x17
        /*001a*/ 	.short	(.L_14 - .L_13)
.L_13:
        /*001c*/ 	.word	0x00000000
        /*0020*/ 	.short	0x000a
        /*0022*/ 	.short	0x0050
        /*0024*/ 	.byte	0x00, 0xf0, 0x11, 0x00


	//----- nvinfo : EIATTR_KPARAM_INFO
	.align		4
.L_14:
        /*0028*/ 	.byte	0x04, 0x17
        /*002a*/ 	.short	(.L_16 - .L_15)
.L_15:
        /*002c*/ 	.word	0x00000000
        /*0030*/ 	.short	0x0009
        /*0032*/ 	.short	0x0048
        /*0034*/ 	.byte	0x00, 0xf4, 0x21, 0x00


	//----- nvinfo : EIATTR_KPARAM_INFO
	.align		4
.L_16:
        /*0038*/ 	.byte	0x04, 0x17
        /*003a*/ 	.short	(.L_18 - .L_17)
.L_17:
        /*003c*/ 	.word	0x00000000
        /*0040*/ 	.short	0x0008
        /*0042*/ 	.short	0x0040
        /*0044*/ 	.byte	0x00, 0xf4, 0x21, 0x00


	//----- nvinfo : EIATTR_KPARAM_INFO
	.align		4
.L_18:
        /*0048*/ 	.byte	0x04, 0x17
        /*004a*/ 	.short	(.L_20 - .L_19)
.L_19:
        /*004c*/ 	.word	0x00000000
        /*0050*/ 	.short	0x0007
        /*0052*/ 	.short	0x0038
        /*0054*/ 	.byte	0x00, 0xf4, 0x21, 0x00


	//----- nvinfo : EIATTR_KPARAM_INFO
	.align		4
.L_20:
        /*0058*/ 	.byte	0x04, 0x17
        /*005a*/ 	.short	(.L_22 - .L_21)
.L_21:
        /*005c*/ 	.word	0x00000000
        /*0060*/ 	.short	0x0006
        /*0062*/ 	.short	0x0030
        /*0064*/ 	.byte	0x00, 0xf4, 0x21, 0x00


	//----- nvinfo : EIATTR_KPARAM_INFO
	.align		4
.L_22:
        /*0068*/ 	.byte	0x04, 0x17
        /*006a*/ 	.short	(.L_24 - .L_23)
.L_23:
        /*006c*/ 	.word	0x00000000
        /*0070*/ 	.short	0x0005
        /*0072*/ 	.short	0x0028
        /*0074*/ 	.byte	0x00, 0xf4, 0x21, 0x00


	//----- nvinfo : EIATTR_KPARAM_INFO
	.align		4
.L_24:
        /*0078*/ 	.byte	0x04, 0x17
        /*007a*/ 	.short	(.L_26 - .L_25)
.L_25:
        /*007c*/ 	.word	0x00000000
        /*0080*/ 	.short	0x0004
        /*0082*/ 	.short	0x0020
        /*0084*/ 	.byte	0x00, 0xf4, 0x21, 0x00


	//----- nvinfo : EIATTR_KPARAM_INFO
	.align		4
.L_26:
        /*0088*/ 	.byte	0x04, 0x17
        /*008a*/ 	.short	(.L_28 - .L_27)
.L_27:
        /*008c*/ 	.word	0x00000000
        /*0090*/ 	.short	0x0003
        /*0092*/ 	.short	0x0018
        /*0094*/ 	.byte	0x00, 0xf4, 0x21, 0x00


	//----- nvinfo : EIATTR_KPARAM_INFO
	.align		4
.L_28:
        /*0098*/ 	.byte	0x04, 0x17
        /*009a*/ 	.short	(.L_30 - .L_29)
.L_29:
        /*009c*/ 	.word	0x00000000
        /*00a0*/ 	.short	0x0002
        /*00a2*/ 	.short	0x0010
        /*00a4*/ 	.byte	0x00, 0xf4, 0x21, 0x00


	//----- nvinfo : EIATTR_KPARAM_INFO
	.align		4
.L_30:
        /*00a8*/ 	.byte	0x04, 0x17
        /*00aa*/ 	.short	(.L_32 - .L_31)
.L_31:
        /*00ac*/ 	.word	0x00000000
        /*00b0*/ 	.short	0x0001
        /*00b2*/ 	.short	0x0008
        /*00b4*/ 	.byte	0x00, 0xf4, 0x21, 0x00


	//----- nvinfo : EIATTR_KPARAM_INFO
	.align		4
.L_32:
        /*00b8*/ 	.byte	0x04, 0x17
        /*00ba*/ 	.short	(.L_34 - .L_33)
.L_33:
        /*00bc*/ 	.word	0x00000000
        /*00c0*/ 	.short	0x0000
        /*00c2*/ 	.short	0x0000
        /*00c4*/ 	.byte	0x00, 0xf4, 0x21, 0x00


	//----- nvinfo : EIATTR_SPARSE_MMA_MASK
	.align		4
.L_34:
        /*00c8*/ 	.byte	0x03, 0x50
        /*00ca*/ 	.short	0x0000


	//----- nvinfo : EIATTR_MAXREG_COUNT
	.align		4
        /*00cc*/ 	.byte	0x03, 0x1b
        /*00ce*/ 	.short	0x0080


	//----- nvinfo : EIATTR_COOP_GROUP_MASK_REGIDS
	.align		4
        /*00d0*/ 	.byte	0x04, 0x29
        /*00d2*/ 	.short	(.L_36 - .L_35)


	//   ....[0]....
.L_35:
        /*00d4*/ 	.word	0xffffffff


	//   ....[1]....
        /*00d8*/ 	.word	0xffffffff


	//   ....[2]....
        /*00dc*/ 	.word	0xffffffff


	//   ....[3]....
        /*00e0*/ 	.word	0xffffffff


	//   ....[4]....
        /*00e4*/ 	.word	0xffffffff


	//   ....[5]....
        /*00e8*/ 	.word	0xffffffff


	//   ....[6]....
        /*00ec*/ 	.word	0xffffffff


	//   ....[7]....
        /*00f0*/ 	.word	0xffffffff


	//   ....[8]....
        /*00f4*/ 	.word	0xffffffff


	//   ....[9]....
        /*00f8*/ 	.word	0xffffffff


	//   ....[10]....
        /*00fc*/ 	.word	0xffffffff


	//   ....[11]....
        /*0100*/ 	.word	0xffffffff


	//   ....[12]....
        /*0104*/ 	.word	0xffffffff


	//   ....[13]....
        /*0108*/ 	.word	0xffffffff


	//   ....[14]....
        /*010c*/ 	.word	0xffffffff


	//   ....[15]....
        /*0110*/ 	.word	0xffffffff


	//   ....[16]....
        /*0114*/ 	.word	0xffffffff


	//   ....[17]....
        /*0118*/ 	.word	0xffffffff


	//   ....[18]....
        /*011c*/ 	.word	0xffffffff


	//   ....[19]....
        /*0120*/ 	.word	0xffffffff


	//   ....[20]....
        /*0124*/ 	.word	0xffffffff


	//   ....[21]....
        /*0128*/ 	.word	0xffffffff


	//   ....[22]....
        /*012c*/ 	.word	0xffffffff


	//   ....[23]....
        /*0130*/ 	.word	0xffffffff


	//   ....[24]....
        /*0134*/ 	.word	0xffffffff


	//   ....[25]....
        /*0138*/ 	.word	0xffffffff


	//   ....[26]....
        /*013c*/ 	.word	0xffffffff


	//   ....[27]....
        /*0140*/ 	.word	0xffffffff


	//   ....[28]....
        /*0144*/ 	.word	0xffffffff


	//   ....[29]....
        /*0148*/ 	.word	0xffffffff


	//   ....[30]....
        /*014c*/ 	.word	0xffffffff


	//   ....[31]....
        /*0150*/ 	.word	0xffffffff


	//   ....[32]....
        /*0154*/ 	.word	0xffffffff


	//   ....[33]....
        /*0158*/ 	.word	0xffffffff


	//   ....[34]....
        /*015c*/ 	.word	0xffffffff


	//   ....[35]....
        /*0160*/ 	.word	0xffffffff


	//   ....[36]....
        /*0164*/ 	.word	0xffffffff


	//   ....[37]....
        /*0168*/ 	.word	0xffffffff


	//   ....[38]....
        /*016c*/ 	.word	0xffffffff


	//   ....[39]....
        /*0170*/ 	.word	0xffffffff


	//   ....[40]....
        /*0174*/ 	.word	0xffffffff


	//   ....[41]....
        /*0178*/ 	.word	0xffffffff


	//   ....[42]....
        /*017c*/ 	.word	0xffffffff


	//   ....[43]....
        /*0180*/ 	.word	0xffffffff


	//----- nvinfo : EIATTR_COOP_GROUP_INSTR_OFFSETS
	.align		4
.L_36:
        /*0184*/ 	.byte	0x04, 0x28
        /*0186*/ 	.short	(.L_38 - .L_37)


	//   ....[0]....
.L_37:
        /*0188*/ 	.word	0x00000930


	//   ....[1]....
        /*018c*/ 	.word	0x00000970


	//   ....[2]....
        /*0190*/ 	.word	0x00000b10


	//   ....[3]....
        /*0194*/ 	.word	0x00000b40


	//   ....[4]....
        /*0198*/ 	.word	0x00000c80


	//   ....[5]....
        /*019c*/ 	.word	0x00000cb0


	//   ....[6]....
        /*01a0*/ 	.word	0x00000e80


	//   ....[7]....
        /*01a4*/ 	.word	0x00000ec0


	//   ....[8]....
        /*01a8*/ 	.word	0x00000f80


	//   ....[9]....
        /*01ac*/ 	.word	0x00000fb0


	//   ....[10]....
        /*01b0*/ 	.word	0x00001180


	//   ....[11]....
        /*01b4*/ 	.word	0x000011e0


	//   ....[12]....
        /*01b8*/ 	.word	0x00001220


	//   ....[13]....
        /*01bc*/ 	.word	0x00001330


	//   ....[14]....
        /*01c0*/ 	.word	0x00001340


	//   ....[15]....
        /*01c4*/ 	.word	0x000013d0


	//   ....[16]....
        /*01c8*/ 	.word	0x00001410


	//   ....[17]....
        /*01cc*/ 	.word	0x00001430


	//   ....[18]....
        /*01d0*/ 	.word	0x000014b0


	//   ....[19]....
        /*01d4*/ 	.word	0x00001550


	//   ....[20]....
        /*01d8*/ 	.word	0x000015d0


	//   ....[21]....
        /*01dc*/ 	.word	0x000015f0


	//   ....[22]....
        /*01e0*/ 	.word	0x00001620


	//   ....[23]....
        /*01e4*/ 	.word	0x000016b0


	//   ....[24]....
        /*01e8*/ 	.word	0x000016f0


	//   ....[25]....
        /*01ec*/ 	.word	0x00001720


	//   ....[26]....
        /*01f0*/ 	.word	0x00001730


	//   ....[27]....
        /*01f4*/ 	.word	0x000017a0


	//   ....[28]....
        /*01f8*/ 	.word	0x00001800


	//   ....[29]....
        /*01fc*/ 	.word	0x00001880


	//   ....[30]....
        /*0200*/ 	.word	0x00001910


	//   ....[31]....
        /*0204*/ 	.word	0x00001970


	//   ....[32]....
        /*0208*/ 	.word	0x00001b70


	//   ....[33]....
        /*020c*/ 	.word	0x00001b80


	//   ....[34]....
        /*0210*/ 	.word	0x00001b90


	//   ....[35]....
        /*0214*/ 	.word	0x00001bd0


	//   ....[36]....
        /*0218*/ 	.word	0x00001cc0


	//   ....[37]....
        /*021c*/ 	.word	0x00001d40


	//   ....[38]....
        /*0220*/ 	.word	0x00001d90


	//   ....[39]....
        /*0224*/ 	.word	0x00001e60


	//   ....[40]....
        /*0228*/ 	.word	0x00001e90


	//   ....[41]....
        /*022c*/ 	.word	0x00001ed0


	//   ....[42]....
        /*0230*/ 	.word	0x00001ff0


	//   ....[43]....
        /*0234*/ 	.word	0x00002020


	//----- nvinfo : EIATTR_EXIT_INSTR_OFFSETS
	.align		4
.L_38:
        /*0238*/ 	.byte	0x04, 0x1c
        /*023a*/ 	.short	(.L_40 - .L_39)


	//   ....[0]....
.L_39:
        /*023c*/ 	.word	0x00002920


	//   ....[1]....
        /*0240*/ 	.word	0x00002940


	//----- nvinfo : EIATTR_REQNTID
	.align		4
.L_40:
        /*0244*/ 	.byte	0x04, 0x10
        /*0246*/ 	.short	(.L_42 - .L_41)
.L_41:
        /*0248*/ 	.word	0x00000200
        /*024c*/ 	.word	0x00000001
        /*0250*/ 	.word	0x00000001


	//----- nvinfo : EIATTR_CBANK_PARAM_SIZE
	.align		4
.L_42:
        /*0254*/ 	.byte	0x03, 0x19
        /*0256*/ 	.short	0x0058


	//----- nvinfo : EIATTR_PARAM_CBANK
	.align		4
        /*0258*/ 	.byte	0x04, 0x0a
        /*025a*/ 	.short	(.L_44 - .L_43)
	.align		4
.L_43:
        /*025c*/ 	.word	index@(.nv.constant0.triton_red_fused__native_batch_norm_legit_add_convolution_reflection_pad2d_relu_4)
        /*0260*/ 	.short	0x0210
        /*0262*/ 	.short	0x0058


	//----- nvinfo : EIATTR_SW_WAR
	.align		4
.L_44:
        /*0264*/ 	.byte	0x04, 0x36
        /*0266*/ 	.short	(.L_46 - .L_45)
.L_45:
        /*0268*/ 	.word	0x00000008
.L_46:


//--------------------- .nv.callgraph             --------------------------
	.section	.nv.callgraph,"",@"SHT_CUDA_CALLGRAPH"
	.align	4
	.sectionentsize	8
	.align		4
        /*0000*/ 	.word	0x00000000
	.align		4
        /*0004*/ 	.word	0xffffffff
	.align		4
        /*0008*/ 	.word	0x00000000
	.align		4
        /*000c*/ 	.word	0xfffffffe
	.align		4
        /*0010*/ 	.word	0x00000000
	.align		4
        /*0014*/ 	.word	0xfffffffd
	.align		4
        /*0018*/ 	.word	0x00000000
	.align		4
        /*001c*/ 	.word	0xfffffffc


//--------------------- .nv.constant4             --------------------------
	.section	.nv.constant4,"a",@progbits
	.align	8
	.align		8
.nv.constant4:
        /*0000*/ 	.dword	_$_str


//--------------------- .text.triton_red_fused__native_batch_norm_legit_add_convolution_reflection_pad2d_relu_4 --------------------------
	.section	.text.triton_red_fused__native_batch_norm_legit_add_convolution_reflection_pad2d_relu_4,"ax",@progbits
	.sectionflags	@"SHF_BARRIERS=1"
	.align	128
        .global         triton_red_fused__native_batch_norm_legit_add_convolution_reflection_pad2d_relu_4
        .type           triton_red_fused__native_batch_norm_legit_add_convolution_reflection_pad2d_relu_4,@function
        .size           triton_red_fused__native_batch_norm_legit_add_convolution_reflection_pad2d_relu_4,(.L_x_1 - triton_red_fused__native_batch_norm_legit_add_convolution_reflection_pad2d_relu_4)
        .other          triton_red_fused__native_batch_norm_legit_add_convolution_reflection_pad2d_relu_4,@"STO_CUDA_ENTRY STV_DEFAULT"
triton_red_fused__native_batch_norm_legit_add_convolution_reflection_pad2d_relu_4:
.text.triton_red_fused__native_batch_norm_legit_add_convolution_reflection_pad2d_relu_4:
[----:B------:R-:W0:Y:S01]  /*0000*/  LDC R1, c[0x0][0x28] ;  /* 0x00000a00ff017b82 */ /* 0x000e220000000800 */
[----:B------:R-:W1:Y:S07]  /*0010*/  S2R R22, SR_TID.X ;  /* 0x0000000000167919 */ /* 0x000e6e0000002100 */
[----:B------:R-:W2:Y:S01]  /*0020*/  LDC.64 R6, c[0x0][0x210] ;  /* 0x00008400ff067b82 */ /* 0x000ea20000000a00 */
[----:B------:R-:W-:Y:S02]  /*0030*/  CS2R R10, SRZ ;  /* 0x00000000000a7805 */ /* 0x000fe4000001ff00 */
[----:B------:R-:W-:Y:S01]  /*0040*/  CS2R R12, SRZ ;  /* 0x00000000000c7805 */ /* 0x000fe2000001ff00 */
[----:B------:R-:W3:Y:S01]  /*0050*/  S2R R0, SR_CTAID.X ;  /* 0x0000000000007919 */ /* 0x000ee20000002500 */
[----:B------:R-:W-:Y:S01]  /*0060*/  CS2R R14, SRZ ;  /* 0x00000000000e7805 */ /* 0x000fe2000001ff00 */
[----:B------:R-:W-:Y:S01]  /*0070*/  ULDC.64 UR6, c[0x0][0x208] ;  /* 0x0000820000067ab9 */ /* 0x000fe20000000a00 */
[----:B-1----:R-:W-:-:S04]  /*0080*/  SHF.L.U32 R16, R22, 0x2, RZ ;  /* 0x0000000216107819 */ /* 0x002fc800000006ff */
[----:B------:R-:W-:Y:S02]  /*0090*/  LOP3.LUT R9, R16, 0x7fc, RZ, 0xc0, !PT ;  /* 0x000007fc10097812 */ /* 0x000fe400078ec0ff */
[C---:B---3--:R-:W-:Y:S02]  /*00a0*/  ISETP.GE.AND P0, PT, R0.reuse, 0x100, PT ;  /* 0x000001000000780c */ /* 0x048fe40003f06270 */
[----:B------:R-:W-:Y:S02]  /*00b0*/  LEA R34, R0, R9, 0xc ;  /* 0x0000000900227211 */ /* 0x000fe400078e60ff */
[----:B------:R-:W-:-:S03]  /*00c0*/  CS2R R8, SRZ ;  /* 0x0000000000087805 */ /* 0x000fc6000001ff00 */
[----:B--2---:R-:W-:-:S06]  /*00d0*/  IMAD.WIDE R6, R34, 0x4, R6 ;  /* 0x0000000422067825 */ /* 0x004fcc00078e0206 */
[----:B------:R-:W2:Y:S04]  /*00e0*/  @!P0 LDG.E.EL.128 R8, desc[UR6][R6.64] ;  /* 0x0000000606088981 */ /* 0x000ea8000c2e1d00 */
[----:B------:R-:W3:Y:S01]  /*00f0*/  @!P0 LDG.E.EL.128 R12, desc[UR6][R6.64+0x2000] ;  /* 0x00200006060c8981 */ /* 0x000ee2000c2e1d00 */
[----:B------:R-:W-:-:S10]  /*0100*/  HFMA2.MMA R19, -RZ, RZ, 2, 0 ;  /* 0x40000000ff137435 */ /* 0x000fd400000001ff */
[----:B------:R-:W-:-:S04]  /*0110*/  FSEL R19, R19, 1, !P0 ;  /* 0x3f80000013137808 */ /* 0x000fc80004000000 */
[----:B------:R-:W-:Y:S02]  /*0120*/  FSEL R17, R19, RZ, !P0 ;  /* 0x000000ff13117208 */ /* 0x000fe40004000000 */
[----:B------:R-:W-:Y:S03]  /*0130*/  MUFU.RCP R19, R19 ;  /* 0x0000001300137308 */ /* 0x000fe60000001000 */
[C---:B------:R-:W-:Y:S01]  /*0140*/  FADD R24, R17.reuse, R17 ;  /* 0x0000001111187221 */ /* 0x040fe20000000000 */
[----:B------:R-:W-:-:S03]  /*0150*/  FMUL R26, R17, 16777216 ;  /* 0x4b800000111a7820 */ /* 0x000fc60000400000 */
[C---:B------:R-:W-:Y:S01]  /*0160*/  FMUL R25, R24.reuse, 16777216 ;  /* 0x4b80000018197820 */ /* 0x040fe20000400000 */
[----:B------:R-:W-:Y:S01]  /*0170*/  FSETP.GEU.AND P1, PT, R24, 1.175494350822287508e-38, PT ;  /* 0x008000001800780b */ /* 0x000fe20003f2e000 */
[----:B------:R-:W-:-:S03]  /*0180*/  FADD R18, R17, R24 ;  /* 0x0000001811127221 */ /* 0x000fc60000000000 */
[----:B------:R-:W-:Y:S01]  /*0190*/  FSEL R30, R25, R24, !P1 ;  /* 0x00000018191e7208 */ /* 0x000fe20004800000 */
[C---:B------:R-:W-:Y:S01]  /*01a0*/  FMUL R25, R18.reuse, 16777216 ;  /* 0x4b80000012197820 */ /* 0x040fe20000400000 */
[----:B------:R-:W-:-:S04]  /*01b0*/  FSETP.GEU.AND P2, PT, R18, 1.175494350822287508e-38, PT ;  /* 0x008000001200780b */ /* 0x000fc80003f4e000 */
[----:B------:R-:W-:Y:S01]  /*01c0*/  FSEL R27, R25, R18, !P2 ;  /* 0x00000012191b7208 */ /* 0x000fe20005000000 */
[----:B------:R-:W1:Y:S08]  /*01d0*/  MUFU.RCP R30, R30 ;  /* 0x0000001e001e7308 */ /* 0x000e700000001000 */
[----:B------:R-:W4:Y:S01]  /*01e0*/  MUFU.RCP R27, R27 ;  /* 0x0000001b001b7308 */ /* 0x000f220000001000 */
[----:B--2---:R-:W-:-:S02]  /*01f0*/  SEL R8, R8, RZ, !P0 ;  /* 0x000000ff08087207 */ /* 0x004fc40004000000 */
[----:B------:R-:W-:Y:S02]  /*0200*/  SEL R2, R9, RZ, !P0 ;  /* 0x000000ff09027207 */ /* 0x000fe40004000000 */
[----:B---3--:R-:W-:Y:S02]  /*0210*/  SEL R25, R13, RZ, !P0 ;  /* 0x000000ff0d197207 */ /* 0x008fe40004000000 */
[----:B------:R-:W-:Y:S02]  /*0220*/  SEL R10, R10, RZ, !P0 ;  /* 0x000000ff0a0a7207 */ /* 0x000fe40004000000 */
[----:B------:R-:W-:Y:S02]  /*0230*/  SEL R12, R12, RZ, !P0 ;  /* 0x000000ff0c0c7207 */ /* 0x000fe40004000000 */
[----:B------:R-:W-:Y:S02]  /*0240*/  FSEL R13, R8, RZ, !P0 ;  /* 0x000000ff080d7208 */ /* 0x000fe40004000000 */
[----:B------:R-:W-:-:S02]  /*0250*/  FSEL R29, R2, RZ, !P0 ;  /* 0x000000ff021d7208 */ /* 0x000fc40004000000 */
[----:B------:R-:W-:Y:S02]  /*0260*/  SEL R28, R14, RZ, !P0 ;  /* 0x000000ff0e1c7207 */ /* 0x000fe40004000000 */
[CC--:B------:R-:W-:Y:S01]  /*0270*/  FSEL R9, R26.reuse, R17.reuse, !P1 ;  /* 0x000000111a097208 */ /* 0x0c0fe20004800000 */
[----:B------:R-:W-:Y:S01]  /*0280*/  FADD R8, -R29, R25 ;  /* 0x000000191d087221 */ /* 0x000fe20000000100 */
[----:B------:R-:W-:Y:S02]  /*0290*/  FSEL R14, R26, R17, !P2 ;  /* 0x000000111a0e7208 */ /* 0x000fe40005000000 */
[----:B------:R-:W-:Y:S01]  /*02a0*/  FSEL R31, R10, RZ, !P0 ;  /* 0x000000ff0a1f7208 */ /* 0x000fe20004000000 */
[----:B------:R-:W-:Y:S01]  /*02b0*/  FADD R10, -R13, R12 ;  /* 0x0000000c0d0a7221 */ /* 0x000fe20000000100 */
[----:B-1----:R-:W-:Y:S01]  /*02c0*/  FMUL R30, R30, R9 ;  /* 0x000000091e1e7220 */ /* 0x002fe20000400000 */
[----:B----4-:R-:W-:Y:S01]  /*02d0*/  FMUL R9, R27, R14 ;  /* 0x0000000e1b097220 */ /* 0x010fe20000400000 */
[-C--:B------:R-:W-:Y:S01]  /*02e0*/  FFMA R14, R8, R19.reuse, R29 ;  /* 0x00000013080e7223 */ /* 0x080fe2000000001d */
[----:B------:R-:W-:Y:S01]  /*02f0*/  FADD R2, -R31, R28 ;  /* 0x0000001c1f027221 */ /* 0x000fe20000000100 */
[-C--:B------:R-:W-:Y:S01]  /*0300*/  FFMA R27, R10, R19.reuse, R13 ;  /* 0x000000130a1b7223 */ /* 0x080fe2000000000d */
[----:B------:R-:W-:Y:S01]  /*0310*/  FSETP.NEU.AND P1, PT, R24, RZ, PT ;  /* 0x000000ff1800720b */ /* 0x000fe20003f2d000 */
[----:B------:R-:W-:Y:S01]  /*0320*/  FADD R25, R25, -R14 ;  /* 0x8000000e19197221 */ /* 0x000fe20000000000 */
[----:B------:R-:W-:Y:S01]  /*0330*/  FFMA R13, R2, R19, R31 ;  /* 0x00000013020d7223 */ /* 0x000fe2000000001f */
[----:B------:R-:W-:Y:S01]  /*0340*/  FADD R29, R12, -R27 ;  /* 0x8000001b0c1d7221 */ /* 0x000fe20000000000 */
[----:B------:R-:W-:-:S02]  /*0350*/  SEL R12, R15, RZ, !P0 ;  /* 0x000000ff0f0c7207 */ /* 0x000fc40004000000 */
[----:B------:R-:W-:Y:S01]  /*0360*/  FADD R31, R28, -R13 ;  /* 0x8000000d1c1f7221 */ /* 0x000fe20000000000 */
[----:B------:R-:W-:Y:S01]  /*0370*/  FFMA R29, R10, R29, RZ ;  /* 0x0000001d0a1d7223 */ /* 0x000fe200000000ff */
[----:B------:R-:W-:Y:S01]  /*0380*/  FFMA R10, R8, R25, RZ ;  /* 0x00000019080a7223 */ /* 0x000fe200000000ff */
[----:B------:R-:W-:Y:S01]  /*0390*/  FADD R25, R17, R18 ;  /* 0x0000001211197221 */ /* 0x000fe20000000000 */
[----:B------:R-:W-:Y:S01]  /*03a0*/  FFMA R8, R2, R31, RZ ;  /* 0x0000001f02087223 */ /* 0x000fe200000000ff */
[----:B------:R-:W-:Y:S01]  /*03b0*/  FSEL R15, R27, RZ, !P0 ;  /* 0x000000ff1b0f7208 */ /* 0x000fe20004000000 */
[----:B------:R-:W-:Y:S01]  /*03c0*/  FADD R10, R29, R10 ;  /* 0x0000000a1d0a7221 */ /* 0x000fe20000000000 */
[----:B------:R-:W-:Y:S01]  /*03d0*/  FSEL R2, R14, RZ, !P0 ;  /* 0x000000ff0e027208 */ /* 0x000fe20004000000 */
[C---:B------:R-:W-:Y:S01]  /*03e0*/  FMUL R14, R25.reuse, 16777216 ;  /* 0x4b800000190e7820 */ /* 0x040fe20000400000 */
[----:B------:R-:W-:Y:S01]  /*03f0*/  FSETP.GEU.AND P2, PT, R25, 1.175494350822287508e-38, PT ;  /* 0x008000001900780b */ /* 0x000fe20003f4e000 */
[----:B------:R-:W1:Y:S01]  /*0400*/  LDC.64 R28, c[0x0][0x218] ;  /* 0x00008600ff1c7b82 */ /* 0x000e620000000a00 */
[----:B------:R-:W-:Y:S01]  /*0410*/  SEL R11, R11, RZ, !P0 ;  /* 0x000000ff0b0b7207 */ /* 0x000fe20004000000 */
[----:B------:R-:W-:Y:S01]  /*0420*/  FADD R2, -R15, R2 ;  /* 0x000000020f027221 */ /* 0x000fe20000000100 */
[----:B------:R-:W-:-:S02]  /*0430*/  FSEL R27, R14, R25, !P2 ;  /* 0x000000190e1b7208 */ /* 0x000fc40005000000 */
[----:B------:R-:W-:Y:S01]  /*0440*/  FSEL R30, R30, RZ, P1 ;  /* 0x000000ff1e1e7208 */ /* 0x000fe20000800000 */
[C---:B------:R-:W-:Y:S01]  /*0450*/  FMUL R14, R2.reuse, R2 ;  /* 0x00000002020e7220 */ /* 0x040fe20000400000 */
[----:B------:R-:W-:Y:S02]  /*0460*/  FSEL R11, R11, RZ, !P0 ;  /* 0x000000ff0b0b7208 */ /* 0x000fe40004000000 */
[----:B------:R-:W-:Y:S01]  /*0470*/  FSEL R32, R13, RZ, !P0 ;  /* 0x000000ff0d207208 */ /* 0x000fe20004000000 */
[----:B------:R-:W-:Y:S01]  /*0480*/  FFMA R15, R2, R30, R15 ;  /* 0x0000001e020f7223 */ /* 0x000fe2000000000f */
[----:B------:R-:W2:Y:S01]  /*0490*/  MUFU.RCP R27, R27 ;  /* 0x0000001b001b7308 */ /* 0x000ea20000001000 */
[----:B------:R-:W-:Y:S01]  /*04a0*/  FSEL R31, R10, RZ, !P0 ;  /* 0x000000ff0a1f7208 */ /* 0x000fe20004000000 */
[----:B------:R-:W-:Y:S01]  /*04b0*/  FMUL R14, R17, R14 ;  /* 0x0000000e110e7220 */ /* 0x000fe20000400000 */
[----:B------:R-:W-:Y:S01]  /*04c0*/  FADD R2, -R11, R12 ;  /* 0x0000000c0b027221 */ /* 0x000fe20000000100 */
[----:B------:R-:W-:Y:S01]  /*04d0*/  FADD R32, R32, -R15 ;  /* 0x8000000f20207221 */ /* 0x000fe20000000000 */
[----:B------:R-:W-:Y:S01]  /*04e0*/  FSETP.NEU.AND P1, PT, R18, RZ, PT ;  /* 0x000000ff1200720b */ /* 0x000fe20003f2d000 */
[----:B------:R-:W-:Y:S01]  /*04f0*/  FFMA R13, R30, R14, R31 ;  /* 0x0000000e1e0d7223 */ /* 0x000fe2000000001f */
[----:B------:R-:W-:Y:S01]  /*0500*/  FFMA R31, R2, R19, R11 ;  /* 0x00000013021f7223 */ /* 0x000fe2000000000b */
[----:B------:R-:W-:Y:S01]  /*0510*/  FSEL R8, R8, RZ, !P0 ;  /* 0x000000ff08087208 */ /* 0x000fe20004000000 */
[----:B------:R-:W-:Y:S01]  /*0520*/  FMUL R11, R32, R32 ;  /* 0x00000020200b7220 */ /* 0x000fe20000400000 */
[----:B------:R-:W-:-:S02]  /*0530*/  FSEL R10, R26, R17, !P2 ;  /* 0x000000111a0a7208 */ /* 0x000fc40005000000 */
[----:B------:R-:W-:Y:S01]  /*0540*/  FSEL R26, R9, RZ, P1 ;  /* 0x000000ff091a7208 */ /* 0x000fe20000800000 */
[----:B------:R-:W-:Y:S01]  /*0550*/  FADD R9, R12, -R31 ;  /* 0x8000001f0c097221 */ /* 0x000fe20000000000 */
[----:B------:R-:W-:Y:S01]  /*0560*/  FADD R13, R8, R13 ;  /* 0x0000000d080d7221 */ /* 0x000fe20000000000 */
[----:B------:R-:W-:Y:S01]  /*0570*/  FMUL R11, R24, R11 ;  /* 0x0000000b180b7220 */ /* 0x000fe20000400000 */
[----:B--2---:R-:W-:Y:S01]  /*0580*/  FMUL R27, R27, R10 ;  /* 0x0000000a1b1b7220 */ /* 0x004fe20000400000 */
[----:B------:R-:W-:Y:S01]  /*0590*/  FFMA R2, R2, R9, RZ ;  /* 0x0000000902027223 */ /* 0x000fe200000000ff */
[----:B------:R-:W-:Y:S01]  /*05a0*/  CS2R R8, SRZ ;  /* 0x0000000000087805 */ /* 0x000fe2000001ff00 */
[----:B------:R-:W-:Y:S01]  /*05b0*/  FFMA R33, R26, R11, R13 ;  /* 0x0000000b1a217223 */ /* 0x000fe2000000000d */
[----:B------:R-:W-:Y:S01]  /*05c0*/  CS2R R10, SRZ ;  /* 0x00000000000a7805 */ /* 0x000fe2000001ff00 */
[----:B-1----:R-:W-:-:S04]  /*05d0*/  IMAD.WIDE R28, R34, 0x4, R28 ;  /* 0x00000004221c7825 */ /* 0x002fc800078e021c */
[----:B------:R-:W-:Y:S01]  /*05e0*/  FFMA R32, R32, R26, R15 ;  /* 0x0000001a20207223 */ /* 0x000fe2000000000f */
[----:B------:R-:W-:Y:S02]  /*05f0*/  CS2R R12, SRZ ;  /* 0x00000000000c7805 */ /* 0x000fe4000001ff00 */
[----:B------:R-:W-:Y:S01]  /*0600*/  CS2R R14, SRZ ;  /* 0x00000000000e7805 */ /* 0x000fe2000001ff00 */
[----:B------:R-:W2:Y:S05]  /*0610*/  @!P0 LDG.E.EL.128 R8, desc[UR6][R28.64] ;  /* 0x000000061c088981 */ /* 0x000eaa000c2e1d00 */
[----:B------:R-:W3:Y:S01]  /*0620*/  @!P0 LDG.E.EL.128 R12, desc[UR6][R28.64+0x2000] ;  /* 0x002000061c0c8981 */ /* 0x000ee2000c2e1d00 */
[----:B------:R-:W-:Y:S01]  /*0630*/  FSEL R2, R2, RZ, !P0 ;  /* 0x000000ff02027208 */ /* 0x000fe20004000000 */
[----:B------:R-:W1:Y:S01]  /*0640*/  S2UR UR5, SR_CgaCtaId ;  /* 0x00000000000579c3 */ /* 0x000e620000008800 */
[----:B------:R-:W-:Y:S01]  /*0650*/  FSETP.NEU.AND P1, PT, R25, RZ, PT ;  /* 0x000000ff1900720b */ /* 0x000fe20003f2d000 */
[----:B------:R-:W-:Y:S01]  /*0660*/  UMOV UR4, 0x400 ;  /* 0x0000040000047882 */ /* 0x000fe20000000000 */
[----:B------:R-:W-:-:S02]  /*0670*/  FSEL R31, R31, RZ, !P0 ;  /* 0x000000ff1f1f7208 */ /* 0x000fc40004000000 */
[----:B------:R-:W-:Y:S02]  /*0680*/  FSEL R27, R27, RZ, P1 ;  /* 0x000000ff1b1b7208 */ /* 0x000fe40000800000 */
[----:B------:R-:W-:Y:S01]  /*0690*/  LOP3.LUT P6, RZ, R22, 0x1f, RZ, 0xc0, !PT ;  /* 0x0000001f16ff7812 */ /* 0x000fe200078cc0ff */
[----:B------:R-:W-:Y:S01]  /*06a0*/  FADD R31, R31, -R32 ;  /* 0x800000201f1f7221 */ /* 0x000fe20000000000 */
[----:B-1----:R-:W-:Y:S01]  /*06b0*/  UPRMT UR4, UR5, 0x654, UR4 ;  /* 0x0000065405047896 */ /* 0x002fe20008000004 */
[----:B--2---:R-:W-:Y:S02]  /*06c0*/  SEL R35, R8, RZ, !P0 ;  /* 0x000000ff08237207 */ /* 0x004fe40004000000 */
[----:B---3--:R-:W-:Y:S01]  /*06d0*/  SEL R8, R12, RZ, !P0 ;  /* 0x000000ff0c087207 */ /* 0x008fe20004000000 */
[----:B------:R-:W-:Y:S01]  /*06e0*/  FADD R12, R2, R33 ;  /* 0x00000021020c7221 */ /* 0x000fe20000000000 */
[----:B------:R-:W-:Y:S02]  /*06f0*/  FSEL R36, R35, RZ, !P0 ;  /* 0x000000ff23247208 */ /* 0x000fe40004000000 */
[----:B------:R-:W-:-:S02]  /*0700*/  SEL R33, R9, RZ, !P0 ;  /* 0x000000ff09217207 */ /* 0x000fc40004000000 */
[----:B------:R-:W-:Y:S01]  /*0710*/  SEL R13, R13, RZ, !P0 ;  /* 0x000000ff0d0d7207 */ /* 0x000fe20004000000 */
[----:B------:R-:W-:Y:S01]  /*0720*/  FADD R2, -R36, R8 ;  /* 0x0000000824027221 */ /* 0x000fe20000000100 */
[----:B------:R-:W-:-:S03]  /*0730*/  SEL R15, R15, RZ, !P0 ;  /* 0x000000ff0f0f7207 */ /* 0x000fc60004000000 */
[----:B------:R-:W-:Y:S01]  /*0740*/  FFMA R9, R19, R2, R36 ;  /* 0x0000000213097223 */ /* 0x000fe20000000024 */
[----:B------:R-:W-:-:S03]  /*0750*/  FSEL R36, R33, RZ, !P0 ;  /* 0x000000ff21247208 */ /* 0x000fc60004000000 */
[----:B------:R-:W-:Y:S01]  /*0760*/  FADD R33, R8, -R9 ;  /* 0x8000000908217221 */ /* 0x000fe20000000000 */
[----:B------:R-:W-:-:S03]  /*0770*/  FSEL R9, R9, RZ, !P0 ;  /* 0x000000ff09097208 */ /* 0x000fc60004000000 */
[----:B------:R-:W-:Y:S01]  /*0780*/  FFMA R8, R2, R33, RZ ;  /* 0x0000002102087223 */ /* 0x000fe200000000ff */
[----:B------:R-:W-:-:S04]  /*0790*/  FADD R2, -R36, R13 ;  /* 0x0000000d24027221 */ /* 0x000fc80000000100 */
[----:B------:R-:W-:-:S04]  /*07a0*/  FFMA R36, R19, R2, R36 ;  /* 0x0000000213247223 */ /* 0x000fc80000000024 */
[----:B------:R-:W-:Y:S01]  /*07b0*/  FADD R13, R13, -R36 ;  /* 0x800000240d0d7221 */ /* 0x000fe20000000000 */
[----:B------:R-:W-:-:S03]  /*07c0*/  FSEL R36, R36, RZ, !P0 ;  /* 0x000000ff24247208 */ /* 0x000fc60004000000 */
[----:B------:R-:W-:Y:S02]  /*07d0*/  FFMA R33, R2, R13, RZ ;  /* 0x0000000d02217223 */ /* 0x000fe400000000ff */
[----:B------:R-:W-:Y:S02]  /*07e0*/  FADD R13, -R9, R36 ;  /* 0x00000024090d7221 */ /* 0x000fe40000000100 */
[----:B------:R-:W-:Y:S01]  /*07f0*/  FADD R8, R8, R33 ;  /* 0x0000002108087221 */ /* 0x000fe20000000000 */
[----:B------:R-:W-:Y:S01]  /*0800*/  SEL R33, R14, RZ, !P0 ;  /* 0x000000ff0e217207 */ /* 0x000fe20004000000 */
[-C--:B------:R-:W-:Y:S01]  /*0810*/  FMUL R2, R13, R13.reuse ;  /* 0x0000000d0d027220 */ /* 0x080fe20000400000 */
[----:B------:R-:W-:Y:S02]  /*0820*/  FFMA R13, R30, R13, R9 ;  /* 0x0000000d1e0d7223 */ /* 0x000fe40000000009 */
[----:B------:R-:W-:Y:S01]  /*0830*/  FSEL R9, R8, RZ, !P0 ;  /* 0x000000ff08097208 */ /* 0x000fe20004000000 */
[----:B------:R-:W-:Y:S01]  /*0840*/  FADD R8, R25, R25 ;  /* 0x0000001919087221 */ /* 0x000fe20000000000 */
[----:B------:R-:W-:-:S03]  /*0850*/  FMUL R2, R17, R2 ;  /* 0x0000000211027220 */ /* 0x000fc60000400000 */
[C---:B------:R-:W-:Y:S01]  /*0860*/  FMUL R17, R8.reuse, 0.25 ;  /* 0x3e80000008117820 */ /* 0x040fe20000400000 */
[----:B------:R-:W-:Y:S01]  /*0870*/  FSETP.GEU.AND P2, PT, |R8|, 1.175494350822287508e-38, PT ;  /* 0x008000000800780b */ /* 0x000fe20003f4e200 */
[----:B------:R-:W-:Y:S01]  /*0880*/  FFMA R30, R30, R2, R9 ;  /* 0x000000021e1e7223 */ /* 0x000fe20000000009 */
[C---:B------:R-:W-:Y:S01]  /*0890*/  FFMA R9, R31.reuse, R27, R32 ;  /* 0x0000001b1f097223 */ /* 0x040fe20000000020 */
[----:B------:R-:W-:Y:S01]  /*08a0*/  FSETP.GT.AND P1, PT, |R8|, 8.50705917302346158658e+37, PT ;  /* 0x7e8000000800780b */ /* 0x000fe20003f24200 */
[----:B------:R-:W-:Y:S01]  /*08b0*/  FMUL R31, R31, R31 ;  /* 0x0000001f1f1f7220 */ /* 0x000fe20000400000 */
[----:B------:R-:W-:Y:S02]  /*08c0*/  FMUL R32, R25, 0.25 ;  /* 0x3e80000019207820 */ /* 0x000fe40000400000 */
[----:B------:R-:W-:Y:S01]  /*08d0*/  FSEL R35, R17, R8, P1 ;  /* 0x0000000811237208 */ /* 0x000fe20000800000 */
[----:B------:R-:W-:Y:S02]  /*08e0*/  FMUL R31, R18, R31 ;  /* 0x0000001f121f7220 */ /* 0x000fe40000400000 */
[----:B------:R-:W-:-:S02]  /*08f0*/  FSEL R37, R32, R25, P1 ;  /* 0x0000001920257208 */ /* 0x000fc40000800000 */
[----:B------:R-:W-:Y:S01]  /*0900*/  FFMA R31, R27, R31, R12 ;  /* 0x0000001f1b1f7223 */ /* 0x000fe2000000000c */
[----:B------:R-:W-:Y:S01]  /*0910*/  @!P2 FMUL R35, R35, 16777216 ;  /* 0x4b8000002323a820 */ /* 0x000fe20000400000 */
[----:B------:R-:W-:Y:S01]  /*0920*/  SEL R12, R10, RZ, !P0 ;  /* 0x000000ff0a0c7207 */ /* 0x000fe20004000000 */
[----:B------:R-:W1:Y:S01]  /*0930*/  SHFL.BFLY PT, R32, R9, 0x10, 0x1f ;  /* 0x0e001f0009207f89 */ /* 0x000e6200000e0000 */
[----:B------:R-:W-:Y:S01]  /*0940*/  @!P2 FMUL R37, R37, 16777216 ;  /* 0x4b8000002525a820 */ /* 0x000fe20000400000 */
[----:B------:R-:W2:Y:S01]  /*0950*/  MUFU.RCP R2, R35 ;  /* 0x0000002300027308 */ /* 0x000ea20000001000 */
[----:B------:R-:W-:Y:S01]  /*0960*/  FSEL R12, R12, RZ, !P0 ;  /* 0x000000ff0c0c7208 */ /* 0x000fe20004000000 */
[----:B------:R-:W3:Y:S01]  /*0970*/  SHFL.BFLY PT, R10, R31, 0x10, 0x1f ;  /* 0x0e001f001f0a7f89 */ /* 0x000ee200000e0000 */
[----:B------:R-:W-:Y:S01]  /*0980*/  FSETP.NEU.AND P1, PT, R8, RZ, PT ;  /* 0x000000ff0800720b */ /* 0x000fe20003f2d000 */
[----:B--2---:R-:W-:Y:S02]  /*0990*/  FMUL R14, R2, R37 ;  /* 0x00000025020e7220 */ /* 0x004fe40000400000 */
[----:B------:R-:W-:-:S04]  /*09a0*/  FADD R2, -R12, R33 ;  /* 0x000000210c027221 */ /* 0x000fc80000000100 */
[----:B------:R-:W-:Y:S01]  /*09b0*/  FFMA R12, R19, R2, R12 ;  /* 0x00000002130c7223 */ /* 0x000fe2000000000c */
[----:B-1----:R-:W-:-:S03]  /*09c0*/  FADD R32, -R9, R32 ;  /* 0x0000002009207221 */ /* 0x002fc60000000100 */
[----:B------:R-:W-:Y:S01]  /*09d0*/  FADD R33, R33, -R12 ;  /* 0x8000000c21217221 */ /* 0x000fe20000000000 */
[----:B---3--:R-:W-:Y:S01]  /*09e0*/  FADD R35, R31, R10 ;  /* 0x0000000a1f237221 */ /* 0x008fe20000000000 */
[----:B------:R-:W-:Y:S02]  /*09f0*/  FSEL R10, R14, RZ, P1 ;  /* 0x000000ff0e0a7208 */ /* 0x000fe40000800000 */
[----:B------:R-:W-:Y:S01]  /*0a00*/  FFMA R33, R2, R33, RZ ;  /* 0x0000002102217223 */ /* 0x000fe200000000ff */
[----:B------:R-:W-:Y:S01]  /*0a10*/  FMUL R2, R32, R32 ;  /* 0x0000002020027220 */ /* 0x000fe20000400000 */
[----:B------:R-:W-:Y:S01]  /*0a20*/  FSEL R14, R12, RZ, !P0 ;  /* 0x000000ff0c0e7208 */ /* 0x000fe20004000000 */
[----:B------:R-:W-:Y:S01]  /*0a30*/  FFMA R31, R32, R10, R9 ;  /* 0x0000000a201f7223 */ /* 0x000fe20000000009 */
[----:B------:R-:W-:Y:S01]  /*0a40*/  FADD R9, R8, R8 ;  /* 0x0000000808097221 */ /* 0x000fe20000000000 */
[----:B------:R-:W-:Y:S01]  /*0a50*/  FSEL R33, R33, RZ, !P0 ;  /* 0x000000ff21217208 */ /* 0x000fe20004000000 */
[----:B------:R-:W-:Y:S01]  /*0a60*/  FMUL R2, R25, R2 ;  /* 0x0000000219027220 */ /* 0x000fe20000400000 */
[----:B------:R-:W-:-:S02]  /*0a70*/  FADD R14, R14, -R13 ;  /* 0x8000000d0e0e7221 */ /* 0x000fc40000000000 */
[----:B------:R-:W-:Y:S01]  /*0a80*/  FSETP.GEU.AND P2, PT, |R9|, 1.175494350822287508e-38, PT ;  /* 0x008000000900780b */ /* 0x000fe20003f4e200 */
[----:B------:R-:W-:Y:S01]  /*0a90*/  FADD R33, R33, R30 ;  /* 0x0000001e21217221 */ /* 0x000fe20000000000 */
[C---:B------:R-:W-:Y:S01]  /*0aa0*/  FMUL R30, R9.reuse, 0.25 ;  /* 0x3e800000091e7820 */ /* 0x040fe20000400000 */
[----:B------:R-:W-:Y:S01]  /*0ab0*/  FSETP.GT.AND P1, PT, |R9|, 8.50705917302346158658e+37, PT ;  /* 0x7e8000000900780b */ /* 0x000fe20003f24200 */
[----:B------:R-:W-:Y:S01]  /*0ac0*/  FFMA R2, R10, R2, R35 ;  /* 0x000000020a027223 */ /* 0x000fe20000000023 */
[-C--:B------:R-:W-:Y:S01]  /*0ad0*/  FMUL R37, R14, R14.reuse ;  /* 0x0000000e0e257220 */ /* 0x080fe20000400000 */
[----:B------:R-:W-:Y:S01]  /*0ae0*/  FFMA R14, R26, R14, R13 ;  /* 0x0000000e1a0e7223 */ /* 0x000fe2000000000d */
[----:B------:R-:W-:Y:S02]  /*0af0*/  FSEL R35, R30, R9, P1 ;  /* 0x000000091e237208 */ /* 0x000fe40000800000 */
[----:B------:R-:W-:Y:S01]  /*0b00*/  FMUL R32, R24, R37 ;  /* 0x0000002518207220 */ /* 0x000fe20000400000 */
[----:B------:R-:W1:Y:S01]  /*0b10*/  SHFL.BFLY PT, R13, R2, 0x8, 0x1f ;  /* 0x0d001f00020d7f89 */ /* 0x000e6200000e0000 */
[----:B------:R-:W-:-:S02]  /*0b20*/  FSEL R17, R17, R8, P1 ;  /* 0x0000000811117208 */ /* 0x000fc40000800000 */
[----:B------:R-:W-:Y:S01]  /*0b30*/  @!P2 FMUL R35, R35, 16777216 ;  /* 0x4b8000002323a820 */ /* 0x000fe20000400000 */
[----:B------:R-:W2:Y:S01]  /*0b40*/  SHFL.BFLY PT, R24, R31, 0x8, 0x1f ;  /* 0x0d001f001f187f89 */ /* 0x000ea200000e0000 */
[----:B------:R-:W-:Y:S01]  /*0b50*/  FSETP.NEU.AND P1, PT, R9, RZ, PT ;  /* 0x000000ff0900720b */ /* 0x000fe20003f2d000 */
[----:B------:R-:W-:Y:S01]  /*0b60*/  @!P2 FMUL R17, R17, 16777216 ;  /* 0x4b8000001111a820 */ /* 0x000fe20000400000 */
[----:B------:R-:W3:Y:S01]  /*0b70*/  MUFU.RCP R12, R35 ;  /* 0x00000023000c7308 */ /* 0x000ee20000001000 */
[----:B------:R-:W-:Y:S02]  /*0b80*/  FFMA R26, R26, R32, R33 ;  /* 0x000000201a1a7223 */ /* 0x000fe40000000021 */
[----:B---3--:R-:W-:Y:S01]  /*0b90*/  FMUL R12, R12, R17 ;  /* 0x000000110c0c7220 */ /* 0x008fe20000400000 */
[----:B------:R-:W-:Y:S01]  /*0ba0*/  FADD R17, R9, R9 ;  /* 0x0000000909117221 */ /* 0x000fe20000000000 */
[----:B-1----:R-:W-:-:S03]  /*0bb0*/  FADD R13, R2, R13 ;  /* 0x0000000d020d7221 */ /* 0x002fc60000000000 */
[----:B------:R-:W-:Y:S01]  /*0bc0*/  FSEL R12, R12, RZ, P1 ;  /* 0x000000ff0c0c7208 */ /* 0x000fe20000800000 */
[----:B--2---:R-:W-:Y:S01]  /*0bd0*/  FADD R32, -R31, R24 ;  /* 0x000000181f207221 */ /* 0x004fe20000000100 */
[C---:B------:R-:W-:Y:S02]  /*0be0*/  FSETP.GEU.AND P2, PT, |R17|.reuse, 1.175494350822287508e-38, PT ;  /* 0x008000001100780b */ /* 0x040fe40003f4e200 */
[C---:B------:R-:W-:Y:S01]  /*0bf0*/  FSETP.GT.AND P1, PT, |R17|.reuse, 8.50705917302346158658e+37, PT ;  /* 0x7e8000001100780b */ /* 0x040fe20003f24200 */
[C---:B------:R-:W-:Y:S01]  /*0c00*/  FFMA R24, R32.reuse, R12, R31 ;  /* 0x0000000c20187223 */ /* 0x040fe2000000001f */
[----:B------:R-:W-:Y:S01]  /*0c10*/  FMUL R31, R32, R32 ;  /* 0x00000020201f7220 */ /* 0x000fe20000400000 */
[----:B------:R-:W-:Y:S01]  /*0c20*/  FMUL R32, R17, 0.25 ;  /* 0x3e80000011207820 */ /* 0x000fe20000400000 */
[----:B------:R-:W-:Y:S02]  /*0c30*/  FSEL R30, R30, R9, P1 ;  /* 0x000000091e1e7208 */ /* 0x000fe40000800000 */
[----:B------:R-:W-:-:S02]  /*0c40*/  FMUL R31, R8, R31 ;  /* 0x0000001f081f7220 */ /* 0x000fc40000400000 */
[----:B------:R-:W-:Y:S02]  /*0c50*/  FSEL R35, R32, R17, P1 ;  /* 0x0000001120237208 */ /* 0x000fe40000800000 */
[----:B------:R-:W-:Y:S01]  /*0c60*/  FFMA R31, R12, R31, R13 ;  /* 0x0000001f0c1f7223 */ /* 0x000fe2000000000d */
[----:B------:R-:W-:Y:S01]  /*0c70*/  @!P2 FMUL R30, R30, 16777216 ;  /* 0x4b8000001e1ea820 */ /* 0x000fe20000400000 */
[----:B------:R-:W1:Y:S01]  /*0c80*/  SHFL.BFLY PT, R13, R24, 0x4, 0x1f ;  /* 0x0c801f00180d7f89 */ /* 0x000e6200000e0000 */
[----:B------:R-:W-:Y:S01]  /*0c90*/  @!P2 FMUL R35, R35, 16777216 ;  /* 0x4b8000002323a820 */ /* 0x000fe20000400000 */
[----:B------:R-:W-:Y:S02]  /*0ca0*/  FSETP.NEU.AND P1, PT, R17, RZ, PT ;  /* 0x000000ff1100720b */ /* 0x000fe40003f2d000 */
[----:B------:R-:W2:Y:S03]  /*0cb0*/  SHFL.BFLY PT, R2, R31, 0x4, 0x1f ;  /* 0x0c801f001f027f89 */ /* 0x000ea600000e0000 */
[----:B------:R-:W3:Y:S02]  /*0cc0*/  MUFU.RCP R35, R35 ;  /* 0x0000002300237308 */ /* 0x000ee40000001000 */
[----:B---3--:R-:W-:Y:S01]  /*0cd0*/  FMUL R30, R35, R30 ;  /* 0x0000001e231e7220 */ /* 0x008fe20000400000 */
[----:B-1----:R-:W-:-:S04]  /*0ce0*/  FADD R33, -R24, R13 ;  /* 0x0000000d18217221 */ /* 0x002fc80000000100 */
[----:B------:R-:W-:Y:S01]  /*0cf0*/  FSEL R13, R30, RZ, P1 ;  /* 0x000000ff1e0d7208 */ /* 0x000fe20000800000 */
[----:B------:R-:W-:Y:S01]  /*0d00*/  FMUL R36, R33, R33 ;  /* 0x0000002121247220 */ /* 0x000fe20000400000 */
[----:B--2---:R-:W-:-:S03]  /*0d10*/  FADD R2, R31, R2 ;  /* 0x000000021f027221 */ /* 0x004fc60000000000 */
[----:B------:R-:W-:Y:S01]  /*0d20*/  FMUL R36, R9, R36 ;  /* 0x0000002409247220 */ /* 0x000fe20000400000 */
[----:B------:R-:W-:-:S03]  /*0d30*/  FFMA R31, R33, R13, R24 ;  /* 0x0000000d211f7223 */ /* 0x000fc60000000018 */
[----:B------:R-:W-:Y:S01]  /*0d40*/  FFMA R33, R13, R36, R2 ;  /* 0x000000240d217223 */ /* 0x000fe20000000002 */
[----:B------:R-:W-:Y:S01]  /*0d50*/  SEL R2, R11, RZ, !P0 ;  /* 0x000000ff0b027207 */ /* 0x000fe20004000000 */
[----:B------:R-:W-:-:S03]  /*0d60*/  FADD R11, R17, R17 ;  /* 0x00000011110b7221 */ /* 0x000fc60000000000 */
[----:B------:R-:W-:Y:S01]  /*0d70*/  FSEL R30, R2, RZ, !P0 ;  /* 0x000000ff021e7208 */ /* 0x000fe20004000000 */
[C---:B------:R-:W-:Y:S01]  /*0d80*/  FMUL R24, R11.reuse, 0.25 ;  /* 0x3e8000000b187820 */ /* 0x040fe20000400000 */
[C---:B------:R-:W-:Y:S02]  /*0d90*/  FSETP.GEU.AND P2, PT, |R11|.reuse, 1.175494350822287508e-38, PT ;  /* 0x008000000b00780b */ /* 0x040fe40003f4e200 */
[C---:B------:R-:W-:Y:S01]  /*0da0*/  FSETP.GT.AND P3, PT, |R11|.reuse, 8.50705917302346158658e+37, PT ;  /* 0x7e8000000b00780b */ /* 0x040fe20003f64200 */
[----:B------:R-:W-:Y:S01]  /*0db0*/  FADD R2, -R30, R15 ;  /* 0x0000000f1e027221 */ /* 0x000fe20000000100 */
[----:B------:R-:W-:Y:S02]  /*0dc0*/  FSETP.NEU.AND P5, PT, R11, RZ, PT ;  /* 0x000000ff0b00720b */ /* 0x000fe40003fad000 */
[----:B------:R-:W-:Y:S01]  /*0dd0*/  FSEL R37, R24, R11, P3 ;  /* 0x0000000b18257208 */ /* 0x000fe20001800000 */
[----:B------:R-:W-:-:S04]  /*0de0*/  FFMA R30, R19, R2, R30 ;  /* 0x00000002131e7223 */ /* 0x000fc8000000001e */
[----:B------:R-:W-:Y:S01]  /*0df0*/  FADD R19, R15, -R30 ;  /* 0x8000001e0f137221 */ /* 0x000fe20000000000 */
[----:B------:R-:W-:Y:S01]  /*0e00*/  FSEL R15, R32, R17, P3 ;  /* 0x00000011200f7208 */ /* 0x000fe20001800000 */
[----:B------:R-:W-:Y:S02]  /*0e10*/  @!P2 FMUL R37, R37, 16777216 ;  /* 0x4b8000002525a820 */ /* 0x000fe40000400000 */
[----:B------:R-:W-:Y:S02]  /*0e20*/  FFMA R2, R2, R19, RZ ;  /* 0x0000001302027223 */ /* 0x000fe400000000ff */
[C---:B------:R-:W-:Y:S02]  /*0e30*/  FMUL R32, R15.reuse, 16777216 ;  /* 0x4b8000000f207820 */ /* 0x040fe40000400000 */
[----:B------:R-:W1:Y:S03]  /*0e40*/  MUFU.RCP R37, R37 ;  /* 0x0000002500257308 */ /* 0x000e660000001000 */
[----:B------:R-:W-:Y:S01]  /*0e50*/  FSEL R32, R32, R15, !P2 ;  /* 0x0000000f20207208 */ /* 0x000fe20005000000 */
[----:B------:R-:W-:-:S04]  /*0e60*/  @!P2 FMUL R15, R15, 16777216 ;  /* 0x4b8000000f0fa820 */ /* 0x000fc80000400000 */
[----:B-1----:R-:W-:Y:S02]  /*0e70*/  FMUL R36, R37, R32 ;  /* 0x0000002025247220 */ /* 0x002fe40000400000 */
[----:B------:R-:W1:Y:S03]  /*0e80*/  SHFL.BFLY PT, R32, R33, 0x2, 0x1f ;  /* 0x0c401f0021207f89 */ /* 0x000e6600000e0000 */
[----:B------:R-:W-:Y:S01]  /*0e90*/  FSEL R36, R36, RZ, P5 ;  /* 0x000000ff24247208 */ /* 0x000fe20002800000 */
[----:B-1----:R-:W-:Y:S01]  /*0ea0*/  FADD R19, R33, R32 ;  /* 0x0000002021137221 */ /* 0x002fe20000000000 */
[----:B------:R-:W-:Y:S01]  /*0eb0*/  FADD R33, R11, R11 ;  /* 0x0000000b0b217221 */ /* 0x000fe20000000000 */
[----:B------:R-:W1:Y:S04]  /*0ec0*/  SHFL.BFLY PT, R32, R31, 0x2, 0x1f ;  /* 0x0c401f001f207f89 */ /* 0x000e6800000e0000 */
[----:B------:R-:W-:-:S02]  /*0ed0*/  FSETP.GEU.AND P1, PT, |R33|, 1.175494350822287508e-38, PT ;  /* 0x008000002100780b */ /* 0x000fc40003f2e200 */
[----:B------:R-:W-:Y:S01]  /*0ee0*/  FSETP.GT.AND P4, PT, |R33|, 8.50705917302346158658e+37, PT ;  /* 0x7e8000002100780b */ /* 0x000fe20003f84200 */
[----:B-1----:R-:W-:-:S04]  /*0ef0*/  FADD R35, -R31, R32 ;  /* 0x000000201f237221 */ /* 0x002fc80000000100 */
[C---:B------:R-:W-:Y:S01]  /*0f00*/  FFMA R32, R35.reuse, R36, R31 ;  /* 0x0000002423207223 */ /* 0x040fe2000000001f */
[----:B------:R-:W-:-:S04]  /*0f10*/  FMUL R35, R35, R35 ;  /* 0x0000002323237220 */ /* 0x000fc80000400000 */
[----:B------:R-:W-:-:S04]  /*0f20*/  FMUL R35, R17, R35 ;  /* 0x0000002311237220 */ /* 0x000fc80000400000 */
[----:B------:R-:W-:Y:S01]  /*0f30*/  FFMA R19, R36, R35, R19 ;  /* 0x0000002324137223 */ /* 0x000fe20000000013 */
[----:B------:R-:W-:Y:S01]  /*0f40*/  FSEL R35, R2, RZ, !P0 ;  /* 0x000000ff02237208 */ /* 0x000fe20004000000 */
[----:B------:R-:W-:-:S04]  /*0f50*/  FMUL R2, R33, 0.25 ;  /* 0x3e80000021027820 */ /* 0x000fc80000400000 */
[----:B------:R-:W-:Y:S01]  /*0f60*/  FADD R36, R35, R26 ;  /* 0x0000001a23247221 */ /* 0x000fe20000000000 */
[----:B------:R-:W-:Y:S01]  /*0f70*/  FSEL R31, R2, R33, P4 ;  /* 0x00000021021f7208 */ /* 0x000fe20002000000 */
[----:B------:R-:W-:Y:S01]  /*0f80*/  SHFL.BFLY PT, R35, R32, 0x1, 0x1f ;  /* 0x0c201f0020237f89 */ /* 0x000fe200000e0000 */
[----:B------:R-:W-:-:S03]  /*0f90*/  FSEL R2, R24, R11, P4 ;  /* 0x0000000b18027208 */ /* 0x000fc60002000000 */
[----:B------:R-:W-:Y:S01]  /*0fa0*/  @!P1 FMUL R31, R31, 16777216 ;  /* 0x4b8000001f1f9820 */ /* 0x000fe20000400000 */
[----:B------:R-:W1:Y:S01]  /*0fb0*/  SHFL.BFLY PT, R26, R19, 0x1, 0x1f ;  /* 0x0c201f00131a7f89 */ /* 0x000e6200000e0000 */
[----:B------:R-:W-:-:S04]  /*0fc0*/  @!P1 FMUL R2, R2, 16777216 ;  /* 0x4b80000002029820 */ /* 0x000fc80000400000 */
[----:B------:R-:W2:Y:S02]  /*0fd0*/  MUFU.RCP R31, R31 ;  /* 0x0000001f001f7308 */ /* 0x000ea40000001000 */
[----:B--2---:R-:W-:Y:S01]  /*0fe0*/  FMUL R37, R31, R2 ;  /* 0x000000021f257220 */ /* 0x004fe20000400000 */
[----:B------:R-:W-:Y:S02]  /*0ff0*/  FSEL R2, R24, R11, P3 ;  /* 0x0000000b18027208 */ /* 0x000fe40001800000 */
[----:B------:R-:W-:Y:S01]  /*1000*/  FSETP.NEU.AND P3, PT, R33, RZ, PT ;  /* 0x000000ff2100720b */ /* 0x000fe20003f6d000 */
[----:B-1----:R-:W-:Y:S01]  /*1010*/  FADD R26, R19, R26 ;  /* 0x0000001a131a7221 */ /* 0x002fe20000000000 */
[----:B------:R-:W-:Y:S01]  /*1020*/  SHF.R.U32.HI R19, RZ, 0x3, R22 ;  /* 0x00000003ff137819 */ /* 0x000fe20000011616 */
[----:B------:R-:W-:Y:S01]  /*1030*/  @!P2 FMUL R2, R2, 16777216 ;  /* 0x4b8000000202a820 */ /* 0x000fe20000400000 */
[----:B------:R-:W-:Y:S01]  /*1040*/  FSEL R31, R37, RZ, P3 ;  /* 0x000000ff251f7208 */ /* 0x000fe20001800000 */
[----:B------:R-:W-:Y:S01]  /*1050*/  FADD R37, -R32, R35 ;  /* 0x0000002320257221 */ /* 0x000fe20000000100 */
[----:B------:R-:W-:-:S02]  /*1060*/  LOP3.LUT R19, R19, 0x3c, RZ, 0xc0, !PT ;  /* 0x0000003c13137812 */ /* 0x000fc400078ec0ff */
[----:B------:R-:W-:Y:S01]  /*1070*/  ISETP.GE.AND P2, PT, R22, 0x10, PT ;  /* 0x000000101600780c */ /* 0x000fe20003f46270 */
[C---:B------:R-:W-:Y:S01]  /*1080*/  FFMA R35, R37.reuse, R31, R32 ;  /* 0x0000001f25237223 */ /* 0x040fe20000000020 */
[----:B------:R-:W-:Y:S01]  /*1090*/  FMUL R37, R37, R37 ;  /* 0x0000002525257220 */ /* 0x000fe20000400000 */
[----:B------:R-:W-:Y:S01]  /*10a0*/  @!P6 STS [R19+UR4+0x80], R33 ;  /* 0x000080211300e988 */ /* 0x000fe20008000804 */
[----:B------:R-:W-:Y:S01]  /*10b0*/  MUFU.RCP R2, R2 ;  /* 0x0000000200027308 */ /* 0x000fe20000001000 */
[----:B------:R-:W-:Y:S01]  /*10c0*/  FSEL R24, R24, R11, P4 ;  /* 0x0000000b18187208 */ /* 0x000fe20002000000 */
[----:B------:R-:W-:Y:S01]  /*10d0*/  FMUL R37, R11, R37 ;  /* 0x000000250b257220 */ /* 0x000fe20000400000 */
[----:B------:R1:W-:Y:S03]  /*10e0*/  @!P6 STS [R19+UR4], R35 ;  /* 0x000000231300e988 */ /* 0x0003e60008000804 */
[----:B------:R-:W-:Y:S01]  /*10f0*/  FFMA R37, R31, R37, R26 ;  /* 0x000000251f257223 */ /* 0x000fe2000000001a */
[----:B------:R-:W-:Y:S01]  /*1100*/  FSEL R31, R30, RZ, !P0 ;  /* 0x000000ff1e1f7208 */ /* 0x000fe20004000000 */
[----:B------:R-:W-:-:S03]  /*1110*/  @!P1 FMUL R24, R24, 16777216 ;  /* 0x4b80000018189820 */ /* 0x000fc60000400000 */
[----:B------:R2:W-:Y:S01]  /*1120*/  @!P6 STS [R19+UR4+0x40], R37 ;  /* 0x000040251300e988 */ /* 0x0005e20008000804 */
[--C-:B------:R-:W-:Y:S01]  /*1130*/  FADD R30, R31, -R14.reuse ;  /* 0x8000000e1f1e7221 */ /* 0x100fe20000000000 */
[----:B------:R-:W-:Y:S03]  /*1140*/  BAR.SYNC.DEFER_BLOCKING 0x0 ;  /* 0x0000000000007b1d */ /* 0x000fe60000010000 */
[-C--:B------:R-:W-:Y:S01]  /*1150*/  FMUL R31, R30, R30.reuse ;  /* 0x0000001e1e1f7220 */ /* 0x080fe20000400000 */
[----:B-1----:R-:W-:-:S03]  /*1160*/  FFMA R35, R27, R30, R14 ;  /* 0x0000001e1b237223 */ /* 0x002fc6000000000e */
[----:B--2---:R-:W-:Y:S02]  /*1170*/  FMUL R37, R18, R31 ;  /* 0x0000001f12257220 */ /* 0x004fe40000400000 */
[----:B------:R-:W1:Y:S02]  /*1180*/  SHFL.BFLY PT, R30, R35, 0x10, 0x1f ;  /* 0x0e001f00231e7f89 */ /* 0x000e6400000e0000 */
[----:B------:R-:W-:Y:S02]  /*1190*/  FFMA R37, R27, R37, R36 ;  /* 0x000000251b257223 */ /* 0x000fe40000000024 */
[----:B------:R-:W2:Y:S04]  /*11a0*/  @!P2 LDS R23, [R16+UR4+0x80] ;  /* 0x000080041017a984 */ /* 0x000ea80008000800 */
[----:B------:R-:W-:Y:S01]  /*11b0*/  @!P2 LDS R21, [R16+UR4] ;  /* 0x000000041015a984 */ /* 0x000fe20008000800 */
[----:B-1----:R-:W-:-:S03]  /*11c0*/  FADD R30, -R35, R30 ;  /* 0x0000001e231e7221 */ /* 0x002fc60000000100 */
[----:B------:R-:W-:Y:S04]  /*11d0*/  @!P2 LDS R20, [R16+UR4+0x40] ;  /* 0x000040041014a984 */ /* 0x000fe80008000800 */
[----:B--2---:R-:W1:Y:S02]  /*11e0*/  SHFL.BFLY PT, R32, R23, 0x8, 0x1f ;  /* 0x0d001f0017207f89 */ /* 0x004e6400000e0000 */
[----:B-1----:R-:W-:-:S04]  /*11f0*/  FADD R26, R23, R32 ;  /* 0x00000020171a7221 */ /* 0x002fc80000000000 */
[C---:B------:R-:W-:Y:S01]  /*1200*/  FMUL R33, R26.reuse, 0.25 ;  /* 0x3e8000001a217820 */ /* 0x040fe20000400000 */
[----:B------:R-:W-:Y:S01]  /*1210*/  FSETP.GT.AND P6, PT, |R26|, 8.50705917302346158658e+37, PT ;  /* 0x7e8000001a00780b */ /* 0x000fe20003fc4200 */
[----:B------:R-:W1:Y:S03]  /*1220*/  SHFL.BFLY PT, R31, R26, 0x4, 0x1f ;  /* 0x0c801f001a1f7f89 */ /* 0x000e6600000e0000 */
[----:B------:R-:W-:-:S09]  /*1230*/  FSEL R33, R33, R26, P6 ;  /* 0x0000001a21217208 */ /* 0x000fd20003000000 */
[----:B------:R-:W-:Y:S01]  /*1240*/  @P6 FMUL R32, R32, 0.25 ;  /* 0x3e80000020206820 */ /* 0x000fe20000400000 */
[C---:B------:R-:W-:Y:S01]  /*1250*/  FSETP.GEU.AND P6, PT, |R26|.reuse, 1.175494350822287508e-38, PT ;  /* 0x008000001a00780b */ /* 0x040fe20003fce200 */
[----:B-1----:R-:W-:-:S12]  /*1260*/  FADD R14, R26, R31 ;  /* 0x0000001f1a0e7221 */ /* 0x002fd80000000000 */
[----:B------:R-:W-:Y:S01]  /*1270*/  @!P6 FMUL R33, R33, 16777216 ;  /* 0x4b8000002121e820 */ /* 0x000fe20000400000 */
[----:B------:R-:W-:Y:S01]  /*1280*/  @!P6 FMUL R32, R32, 16777216 ;  /* 0x4b8000002020e820 */ /* 0x000fe20000400000 */
[C---:B------:R-:W-:Y:S01]  /*1290*/  FMUL R27, R14.reuse, 0.25 ;  /* 0x3e8000000e1b7820 */ /* 0x040fe20000400000 */
[----:B------:R-:W-:-:S03]  /*12a0*/  FSETP.GT.AND P6, PT, |R14|, 8.50705917302346158658e+37, PT ;  /* 0x7e8000000e00780b */ /* 0x000fc60003fc4200 */
[----:B------:R-:W1:Y:S01]  /*12b0*/  MUFU.RCP R33, R33 ;  /* 0x0000002100217308 */ /* 0x000e620000001000 */
[----:B------:R-:W-:Y:S01]  /*12c0*/  FSEL R36, R27, R14, P6 ;  /* 0x0000000e1b247208 */ /* 0x000fe20003000000 */
[-C--:B------:R-:W-:Y:S01]  /*12d0*/  FFMA R27, R10, R30.reuse, R35 ;  /* 0x0000001e0a1b7223 */ /* 0x080fe20000000023 */
[----:B------:R-:W-:-:S07]  /*12e0*/  FMUL R30, R30, R30 ;  /* 0x0000001e1e1e7220 */ /* 0x000fce0000400000 */
[----:B------:R-:W-:Y:S01]  /*12f0*/  @P6 FMUL R31, R31, 0.25 ;  /* 0x3e8000001f1f6820 */ /* 0x000fe20000400000 */
[----:B------:R-:W-:Y:S01]  /*1300*/  FSETP.GEU.AND P6, PT, |R14|, 1.175494350822287508e-38, PT ;  /* 0x008000000e00780b */ /* 0x000fe20003fce200 */
[----:B-1----:R-:W-:Y:S01]  /*1310*/  FMUL R18, R33, R32 ;  /* 0x0000002021127220 */ /* 0x002fe20000400000 */
[----:B------:R-:W-:Y:S01]  /*1320*/  FMUL R33, R25, R30 ;  /* 0x0000001e19217220 */ /* 0x000fe20000400000 */
[----:B------:R-:W1:Y:S04]  /*1330*/  SHFL.BFLY PT, R32, R21, 0x8, 0x1f ;  /* 0x0d001f0015207f89 */ /* 0x000e6800000e0000 */
[----:B------:R-:W2:Y:S06]  /*1340*/  SHFL.BFLY PT, R30, R37, 0x10, 0x1f ;  /* 0x0e001f00251e7f89 */ /* 0x000eac00000e0000 */
[----:B------:R-:W-:Y:S01]  /*1350*/  @!P6 FMUL R36, R36, 16777216 ;  /* 0x4b8000002424e820 */ /* 0x000fe20000400000 */
[----:B------:R-:W-:Y:S01]  /*1360*/  @!P6 FMUL R31, R31, 16777216 ;  /* 0x4b8000001f1fe820 */ /* 0x000fe20000400000 */
[----:B------:R-:W-:-:S04]  /*1370*/  FSETP.NEU.AND P6, PT, R26, RZ, PT ;  /* 0x000000ff1a00720b */ /* 0x000fc80003fcd000 */
[----:B------:R-:W3:Y:S01]  /*1380*/  MUFU.RCP R36, R36 ;  /* 0x0000002400247308 */ /* 0x000ee20000001000 */
[----:B------:R-:W-:Y:S01]  /*1390*/  FSEL R18, R18, RZ, P6 ;  /* 0x000000ff12127208 */ /* 0x000fe20003000000 */
[----:B-1----:R-:W-:Y:S01]  /*13a0*/  FADD R32, -R21, R32 ;  /* 0x0000002015207221 */ /* 0x002fe20000000100 */
[----:B--2---:R-:W-:Y:S01]  /*13b0*/  FADD R25, R37, R30 ;  /* 0x0000001e25197221 */ /* 0x004fe20000000000 */
[----:B---3--:R-:W-:Y:S02]  /*13c0*/  FMUL R35, R36, R31 ;  /* 0x0000001f24237220 */ /* 0x008fe40000400000 */
[----:B------:R-:W-:Y:S01]  /*13d0*/  SHFL.BFLY PT, R36, R27, 0x8, 0x1f ;  /* 0x0d001f001b247f89 */ /* 0x000fe200000e0000 */
[----:B------:R-:W-:Y:S01]  /*13e0*/  FFMA R30, R10, R33, R25 ;  /* 0x000000210a1e7223 */ /* 0x000fe20000000019 */
[C---:B------:R-:W-:Y:S01]  /*13f0*/  FMUL R10, R32.reuse, R32 ;  /* 0x00000020200a7220 */ /* 0x040fe20000400000 */
[----:B------:R-:W-:Y:S01]  /*1400*/  FFMA R32, R32, R18, R21 ;  /* 0x0000001220207223 */ /* 0x000fe20000000015 */
[----:B------:R-:W1:Y:S02]  /*1410*/  SHFL.BFLY PT, R25, R14, 0x2, 0x1f ;  /* 0x0c401f000e197f89 */ /* 0x000e6400000e0000 */
[----:B------:R-:W-:-:S02]  /*1420*/  FMUL R33, R23, R10 ;  /* 0x0000000a17217220 */ /* 0x000fc40000400000 */
[----:B------:R-:W2:Y:S01]  /*1430*/  SHFL.BFLY PT, R21, R20, 0x8, 0x1f ;  /* 0x0d001f0014157f89 */ /* 0x000ea200000e0000 */
[----:B-1----:R-:W-:-:S04]  /*1440*/  FADD R10, R14, R25 ;  /* 0x000000190e0a7221 */ /* 0x002fc80000000000 */
[C---:B------:R-:W-:Y:S01]  /*1450*/  FMUL R31, R10.reuse, 0.25 ;  /* 0x3e8000000a1f7820 */ /* 0x040fe20000400000 */
[----:B------:R-:W-:Y:S01]  /*1460*/  FSETP.GT.AND P6, PT, |R10|, 8.50705917302346158658e+37, PT ;  /* 0x7e8000000a00780b */ /* 0x000fe20003fc4200 */
[----:B--2---:R-:W-:-:S03]  /*1470*/  FADD R21, R20, R21 ;  /* 0x0000001514157221 */ /* 0x004fc60000000000 */
[----:B------:R-:W-:Y:S01]  /*1480*/  FSEL R31, R31, R10, P6 ;  /* 0x0000000a1f1f7208 */ /* 0x000fe20003000000 */
[----:B------:R-:W-:Y:S01]  /*1490*/  FFMA R18, R18, R33, R21 ;  /* 0x0000002112127223 */ /* 0x000fe20000000015 */
[----:B------:R-:W-:Y:S01]  /*14a0*/  FADD R33, -R27, R36 ;  /* 0x000000241b217221 */ /* 0x000fe20000000100 */
[----:B------:R-:W1:Y:S03]  /*14b0*/  SHFL.BFLY PT, R21, R10, 0x1, 0x1f ;  /* 0x0c201f000a157f89 */ /* 0x000e6600000e0000 */
[----:B------:R-:W-:-:S03]  /*14c0*/  FMUL R37, R33, R33 ;  /* 0x0000002121257220 */ /* 0x000fc60000400000 */
[----:B------:R-:W-:Y:S01]  /*14d0*/  @P6 FMUL R25, R25, 0.25 ;  /* 0x3e80000019196820 */ /* 0x000fe20000400000 */
[----:B------:R-:W-:Y:S01]  /*14e0*/  FSETP.GEU.AND P6, PT, |R10|, 1.175494350822287508e-38, PT ;  /* 0x008000000a00780b */ /* 0x000fe20003fce200 */
[----:B------:R-:W-:-:S12]  /*14f0*/  FMUL R37, R8, R37 ;  /* 0x0000002508257220 */ /* 0x000fd80000400000 */
[----:B------:R-:W-:Y:S01]  /*1500*/  @!P6 FMUL R31, R31, 16777216 ;  /* 0x4b8000001f1fe820 */ /* 0x000fe20000400000 */
[----:B------:R-:W-:Y:S01]  /*1510*/  @!P6 FMUL R25, R25, 16777216 ;  /* 0x4b8000001919e820 */ /* 0x000fe20000400000 */
[----:B------:R-:W-:-:S04]  /*1520*/  FSETP.NEU.AND P6, PT, R14, RZ, PT ;  /* 0x000000ff0e00720b */ /* 0x000fc80003fcd000 */
[----:B------:R-:W-:Y:S01]  /*1530*/  FSEL R23, R35, RZ, P6 ;  /* 0x000000ff23177208 */ /* 0x000fe20003000000 */
[----:B------:R-:W2:Y:S01]  /*1540*/  MUFU.RCP R31, R31 ;  /* 0x0000001f001f7308 */ /* 0x000ea20000001000 */
[----:B------:R-:W3:Y:S01]  /*1550*/  SHFL.BFLY PT, R35, R30, 0x8, 0x1f ;  /* 0x0d001f001e237f89 */ /* 0x000ee200000e0000 */
[----:B--2---:R-:W-:Y:S01]  /*1560*/  FMUL R36, R31, R25 ;  /* 0x000000191f247220 */ /* 0x004fe20000400000 */
[----:B-1----:R-:W-:-:S04]  /*1570*/  FADD R25, R10, R21 ;  /* 0x000000150a197221 */ /* 0x002fc80000000000 */
[C---:B------:R-:W-:Y:S01]  /*1580*/  FMUL R8, R25.reuse, 0.25 ;  /* 0x3e80000019087820 */ /* 0x040fe20000400000 */
[----:B------:R-:W-:Y:S01]  /*1590*/  FSETP.GT.AND P6, PT, |R25|, 8.50705917302346158658e+37, PT ;  /* 0x7e8000001900780b */ /* 0x000fe20003fc4200 */
[----:B---3--:R-:W-:Y:S01]  /*15a0*/  FADD R35, R30, R35 ;  /* 0x000000231e237221 */ /* 0x008fe20000000000 */
[----:B------:R-:W-:Y:S02]  /*15b0*/  FFMA R30, R12, R33, R27 ;  /* 0x000000210c1e7223 */ /* 0x000fe4000000001b */
[----:B------:R-:W-:Y:S01]  /*15c0*/  FSEL R8, R8, R25, P6 ;  /* 0x0000001908087208 */ /* 0x000fe20003000000 */
[----:B------:R-:W1:Y:S01]  /*15d0*/  SHFL.BFLY PT, R27, R32, 0x4, 0x1f ;  /* 0x0c801f00201b7f89 */ /* 0x000e6200000e0000 */
[----:B------:R-:W-:-:S03]  /*15e0*/  FFMA R12, R12, R37, R35 ;  /* 0x000000250c0c7223 */ /* 0x000fc60000000023 */
[----:B------:R-:W2:Y:S04]  /*15f0*/  SHFL.BFLY PT, R33, R18, 0x4, 0x1f ;  /* 0x0c801f0012217f89 */ /* 0x000ea800000e0000 */
[----:B------:R-:W-:Y:S01]  /*1600*/  @P6 FMUL R21, R21, 0.25 ;  /* 0x3e80000015156820 */ /* 0x000fe20000400000 */
[----:B------:R-:W-:Y:S01]  /*1610*/  FSETP.NEU.AND P6, PT, R10, RZ, PT ;  /* 0x000000ff0a00720b */ /* 0x000fe20003fcd000 */
[----:B------:R-:W3:Y:S03]  /*1620*/  SHFL.BFLY PT, R31, R30, 0x4, 0x1f ;  /* 0x0c801f001e1f7f89 */ /* 0x000ee600000e0000 */
[----:B------:R-:W-:Y:S02]  /*1630*/  FSEL R20, R36, RZ, P6 ;  /* 0x000000ff24147208 */ /* 0x000fe40003000000 */
[----:B------:R-:W-:Y:S01]  /*1640*/  LOP3.LUT P6, RZ, R22, 0x1f, RZ, 0xc0, !PT ;  /* 0x0000001f16ff7812 */ /* 0x000fe200078cc0ff */
[----:B-1----:R-:W-:Y:S01]  /*1650*/  FADD R27, -R32, R27 ;  /* 0x0000001b201b7221 */ /* 0x002fe20000000100 */
[----:B--2---:R-:W-:-:S03]  /*1660*/  FADD R36, R18, R33 ;  /* 0x0000002112247221 */ /* 0x004fc60000000000 */
[C---:B------:R-:W-:Y:S01]  /*1670*/  FMUL R33, R27.reuse, R27 ;  /* 0x0000001b1b217220 */ /* 0x040fe20000400000 */
[----:B------:R-:W-:Y:S01]  /*1680*/  FFMA R27, R27, R23, R32 ;  /* 0x000000171b1b7223 */ /* 0x000fe20000000020 */
[----:B---3--:R-:W-:Y:S02]  /*1690*/  FADD R31, -R30, R31 ;  /* 0x0000001f1e1f7221 */ /* 0x008fe40000000100 */
[----:B------:R-:W-:Y:S02]  /*16a0*/  FMUL R26, R26, R33 ;  /* 0x000000211a1a7220 */ /* 0x000fe40000400000 */
[----:B------:R-:W1:Y:S01]  /*16b0*/  SHFL.BFLY PT, R33, R12, 0x4, 0x1f ;  /* 0x0c801f000c217f89 */ /* 0x000e6200000e0000 */
[-C--:B------:R-:W-:Y:S01]  /*16c0*/  FFMA R18, R13, R31.reuse, R30 ;  /* 0x0000001f0d127223 */ /* 0x080fe2000000001e */
[----:B------:R-:W-:Y:S01]  /*16d0*/  FFMA R23, R23, R26, R36 ;  /* 0x0000001a17177223 */ /* 0x000fe20000000024 */
[----:B------:R-:W-:Y:S01]  /*16e0*/  FMUL R26, R31, R31 ;  /* 0x0000001f1f1a7220 */ /* 0x000fe20000400000 */
[----:B------:R-:W2:Y:S01]  /*16f0*/  SHFL.BFLY PT, R30, R27, 0x2, 0x1f ;  /* 0x0c401f001b1e7f89 */ /* 0x000ea200000e0000 */
[----:B------:R-:W3:Y:S02]  /*1700*/  LDC.64 R36, c[0x0][0x240] ;  /* 0x00009000ff247b82 */ /* 0x000ee40000000a00 */
[----:B------:R-:W-:Y:S01]  /*1710*/  FMUL R9, R9, R26 ;  /* 0x0000001a09097220 */ /* 0x000fe20000400000 */
[----:B------:R-:W4:Y:S04]  /*1720*/  SHFL.BFLY PT, R32, R23, 0x2, 0x1f ;  /* 0x0c401f0017207f89 */ /* 0x000f2800000e0000 */
[----:B------:R-:W5:Y:S01]  /*1730*/  SHFL.BFLY PT, R31, R18, 0x2, 0x1f ;  /* 0x0c401f00121f7f89 */ /* 0x000f6200000e0000 */
[----:B-1----:R-:W-:Y:S01]  /*1740*/  FADD R26, R12, R33 ;  /* 0x000000210c1a7221 */ /* 0x002fe20000000000 */
[----:B------:R-:W-:-:S03]  /*1750*/  FADD R12, R11, R11 ;  /* 0x0000000b0b0c7221 */ /* 0x000fc60000000000 */
[----:B------:R-:W-:Y:S01]  /*1760*/  FFMA R26, R13, R9, R26 ;  /* 0x000000090d1a7223 */ /* 0x000fe2000000001a */
[----:B------:R-:W-:Y:S01]  /*1770*/  FMUL R13, R2, R15 ;  /* 0x0000000f020d7220 */ /* 0x000fe20000400000 */
[----:B--2---:R-:W-:Y:S01]  /*1780*/  FADD R30, -R27, R30 ;  /* 0x0000001e1b1e7221 */ /* 0x004fe20000000100 */
[----:B----4-:R-:W-:Y:S02]  /*1790*/  FADD R15, R23, R32 ;  /* 0x00000020170f7221 */ /* 0x010fe40000000000 */
[----:B------:R-:W1:Y:S01]  /*17a0*/  SHFL.BFLY PT, R9, R26, 0x2, 0x1f ;  /* 0x0c401f001a097f89 */ /* 0x000e6200000e0000 */
[----:B------:R-:W-:Y:S01]  /*17b0*/  FSEL R13, R13, RZ, P5 ;  /* 0x000000ff0d0d7208 */ /* 0x000fe20002800000 */
[C---:B------:R-:W-:Y:S01]  /*17c0*/  FFMA R27, R30.reuse, R20, R27 ;  /* 0x000000141e1b7223 */ /* 0x040fe2000000001b */
[----:B------:R-:W-:Y:S01]  /*17d0*/  FSETP.GEU.AND P5, PT, |R25|, 1.175494350822287508e-38, PT ;  /* 0x008000001900780b */ /* 0x000fe20003fae200 */
[----:B------:R-:W-:Y:S01]  /*17e0*/  FMUL R23, R30, R30 ;  /* 0x0000001e1e177220 */ /* 0x000fe20000400000 */
[----:B-----5:R-:W-:-:S02]  /*17f0*/  FADD R31, -R18, R31 ;  /* 0x0000001f121f7221 */ /* 0x020fc40000000100 */
[----:B------:R-:W2:Y:S01]  /*1800*/  SHFL.BFLY PT, R2, R27, 0x1, 0x1f ;  /* 0x0c201f001b027f89 */ /* 0x000ea200000e0000 */
[----:B------:R-:W-:Y:S01]  /*1810*/  FMUL R23, R14, R23 ;  /* 0x000000170e177220 */ /* 0x000fe20000400000 */
[-C--:B------:R-:W-:Y:S01]  /*1820*/  FMUL R30, R31, R31.reuse ;  /* 0x0000001f1f1e7220 */ /* 0x080fe20000400000 */
[----:B------:R-:W-:Y:S02]  /*1830*/  FFMA R18, R13, R31, R18 ;  /* 0x0000001f0d127223 */ /* 0x000fe40000000012 */
[----:B------:R-:W-:Y:S01]  /*1840*/  FFMA R15, R20, R23, R15 ;  /* 0x00000017140f7223 */ /* 0x000fe2000000000f */
[----:B------:R-:W-:Y:S01]  /*1850*/  FMUL R30, R17, R30 ;  /* 0x0000001e111e7220 */ /* 0x000fe20000400000 */
[----:B------:R-:W-:Y:S02]  /*1860*/  FMUL R17, R12, 0.25 ;  /* 0x3e8000000c117820 */ /* 0x000fe40000400000 */
[----:B------:R-:W-:Y:S01]  /*1870*/  @!P5 FMUL R8, R8, 16777216 ;  /* 0x4b8000000808d820 */ /* 0x000fe20000400000 */
[----:B------:R-:W4:Y:S01]  /*1880*/  SHFL.BFLY PT, R20, R15, 0x1, 0x1f ;  /* 0x0c201f000f147f89 */ /* 0x000f2200000e0000 */
[----:B------:R-:W-:Y:S01]  /*1890*/  @!P5 FMUL R21, R21, 16777216 ;  /* 0x4b8000001515d820 */ /* 0x000fe20000400000 */
[----:B------:R-:W-:-:S02]  /*18a0*/  FSEL R23, R17, R12, P4 ;  /* 0x0000000c11177208 */ /* 0x000fc40002000000 */
[----:B------:R-:W-:Y:S01]  /*18b0*/  LOP3.LUT P5, RZ, R22, 0xf, RZ, 0xc0, !PT ;  /* 0x0000000f16ff7812 */ /* 0x000fe200078ac0ff */
[----:B------:R-:W5:Y:S02]  /*18c0*/  MUFU.RCP R8, R8 ;  /* 0x0000000800087308 */ /* 0x000f640000001000 */
[----:B------:R-:W-:Y:S01]  /*18d0*/  @!P1 FMUL R23, R23, 16777216 ;  /* 0x4b80000017179820 */ /* 0x000fe20000400000 */
[----:B------:R-:W-:Y:S01]  /*18e0*/  FSETP.NEU.AND P1, PT, R25, RZ, PT ;  /* 0x000000ff1900720b */ /* 0x000fe20003f2d000 */
[----:B-1----:R-:W-:Y:S01]  /*18f0*/  FADD R26, R26, R9 ;  /* 0x000000091a1a7221 */ /* 0x002fe20000000000 */
[----:B------:R-:W-:Y:S01]  /*1900*/  ISETP.LT.AND P4, PT, R22, 0x10, !P5 ;  /* 0x000000101600780c */ /* 0x000fe20006f81270 */
[----:B------:R-:W1:Y:S02]  /*1910*/  SHFL.BFLY PT, R9, R18, 0x1, 0x1f ;  /* 0x0c201f0012097f89 */ /* 0x000e6400000e0000 */
[----:B------:R-:W-:Y:S01]  /*1920*/  FFMA R13, R13, R30, R26 ;  /* 0x0000001e0d0d7223 */ /* 0x000fe2000000001a */
[----:B--2---:R-:W-:Y:S01]  /*1930*/  FADD R2, -R27, R2 ;  /* 0x000000021b027221 */ /* 0x004fe20000000100 */
[----:B------:R-:W2:Y:S01]  /*1940*/  MUFU.RCP R23, R23 ;  /* 0x0000001700177308 */ /* 0x000ea20000001000 */
[----:B------:R-:W3:Y:S02]  /*1950*/  LDC.64 R30, c[0x0][0x220] ;  /* 0x00008800ff1e7b82 */ /* 0x000ee40000000a00 */
[----:B------:R-:W-:Y:S01]  /*1960*/  FMUL R17, R2, R2 ;  /* 0x0000000202117220 */ /* 0x000fe20000400000 */
[----:B------:R-:W3:Y:S01]  /*1970*/  SHFL.BFLY PT, R14, R13, 0x1, 0x1f ;  /* 0x0c201f000d0e7f89 */ /* 0x000ee200000e0000 */
[----:B-----5:R-:W-:-:S02]  /*1980*/  FMUL R21, R8, R21 ;  /* 0x0000001508157220 */ /* 0x020fc40000400000 */
[----:B------:R-:W-:Y:S01]  /*1990*/  FMUL R17, R10, R17 ;  /* 0x000000110a117220 */ /* 0x000fe20000400000 */
[----:B------:R-:W-:Y:S01]  /*19a0*/  @P4 STS [R16+UR4+0x80], R25 ;  /* 0x0000801910004988 */ /* 0x000fe20008000804 */
[----:B----4-:R-:W-:Y:S01]  /*19b0*/  FADD R20, R15, R20 ;  /* 0x000000140f147221 */ /* 0x010fe20000000000 */
[----:B------:R-:W-:-:S05]  /*19c0*/  FSEL R21, R21, RZ, P1 ;  /* 0x000000ff15157208 */ /* 0x000fca0000800000 */
[----:B------:R-:W-:Y:S01]  /*19d0*/  FFMA R27, R2, R21, R27 ;  /* 0x00000015021b7223 */ /* 0x000fe2000000001b */
[----:B------:R-:W-:Y:S01]  /*19e0*/  FFMA R17, R21, R17, R20 ;  /* 0x0000001115117223 */ /* 0x000fe20000000014 */
[----:B--2---:R-:W-:Y:S01]  /*19f0*/  FMUL R23, R23, R24 ;  /* 0x0000001817177220 */ /* 0x004fe20000400000 */
[----:B------:R-:W-:Y:S01]  /*1a00*/  HFMA2.MMA R32, -RZ, RZ, 0.6875, 0 ;  /* 0x39800000ff207435 */ /* 0x000fe200000001ff */
[----:B------:R-:W2:Y:S01]  /*1a10*/  LDC.64 R20, c[0x0][0x248] ;  /* 0x00009200ff147b82 */ /* 0x000ea20000000a00 */
[----:B------:R-:W-:Y:S01]  /*1a20*/  @P4 STS [R16+UR4], R27 ;  /* 0x0000001b10004988 */ /* 0x000fe20008000804 */
[----:B-1----:R-:W-:Y:S01]  /*1a30*/  FADD R9, -R18, R9 ;  /* 0x0000000912097221 */ /* 0x002fe20000000100 */
[----:B------:R-:W-:Y:S02]  /*1a40*/  FSEL R23, R23, RZ, P3 ;  /* 0x000000ff17177208 */ /* 0x000fe40001800000 */
[----:B------:R-:W-:Y:S01]  /*1a50*/  @P4 STS [R16+UR4+0x40], R17 ;  /* 0x0000401110004988 */ /* 0x000fe20008000804 */
[----:B------:R-:W-:Y:S01]  /*1a60*/  FMUL R8, R9, R9 ;  /* 0x0000000909087220 */ /* 0x000fe20000400000 */
[----:B0--3--:R-:W-:-:S04]  /*1a70*/  IMAD.WIDE R30, R34, 0x4, R30 ;  /* 0x00000004221e7825 */ /* 0x009fc800078e021e */
[----:B------:R-:W-:Y:S01]  /*1a80*/  FFMA R18, R23, R9, R18 ;  /* 0x0000000917127223 */ /* 0x000fe20000000012 */
[----:B------:R-:W-:Y:S01]  /*1a90*/  BAR.SYNC.DEFER_BLOCKING 0x0 ;  /* 0x0000000000007b1d */ /* 0x000fe20000010000 */
[----:B------:R-:W-:Y:S01]  /*1aa0*/  FADD R14, R13, R14 ;  /* 0x0000000e0d0e7221 */ /* 0x000fe20000000000 */
[----:B------:R-:W-:-:S04]  /*1ab0*/  FMUL R11, R11, R8 ;  /* 0x000000080b0b7220 */ /* 0x000fc80000400000 */
[----:B------:R-:W-:Y:S01]  /*1ac0*/  FFMA R10, R23, R11, R14 ;  /* 0x0000000b170a7223 */ /* 0x000fe2000000000e */
[----:B------:R-:W-:Y:S04]  /*1ad0*/  LDS R2, [UR4] ;  /* 0x00000004ff027984 */ /* 0x000fe80008000800 */
[----:B------:R-:W-:Y:S01]  /*1ae0*/  LDS R23, [UR4+0x40] ;  /* 0x00004004ff177984 */ /* 0x000fe20008000800 */
[----:B------:R-:W-:Y:S06]  /*1af0*/  BAR.SYNC.DEFER_BLOCKING 0x0 ;  /* 0x0000000000007b1d */ /* 0x000fec0000010000 */
[----:B------:R-:W-:Y:S04]  /*1b00*/  @!P6 STS [R19+UR4], R18 ;  /* 0x000000121300e988 */ /* 0x000fe80008000804 */
[----:B------:R-:W-:Y:S04]  /*1b10*/  @!P6 STS [R19+UR4+0x40], R10 ;  /* 0x0000400a1300e988 */ /* 0x000fe80008000804 */
[----:B------:R-:W-:Y:S01]  /*1b20*/  @!P6 STS [R19+UR4+0x80], R12 ;  /* 0x0000800c1300e988 */ /* 0x000fe20008000804 */
[----:B------:R-:W-:Y:S06]  /*1b30*/  BAR.SYNC.DEFER_BLOCKING 0x0 ;  /* 0x0000000000007b1d */ /* 0x000fec0000010000 */
[----:B------:R-:W0:Y:S04]  /*1b40*/  @!P2 LDS R3, [R16+UR4+0x80] ;  /* 0x000080041003a984 */ /* 0x000e280008000800 */
[----:B------:R-:W1:Y:S04]  /*1b50*/  @!P2 LDS R4, [R16+UR4] ;  /* 0x000000041004a984 */ /* 0x000e680008000800 */
[----:B------:R-:W3:Y:S04]  /*1b60*/  @!P2 LDS R5, [R16+UR4+0x40] ;  /* 0x000040041005a984 */ /* 0x000ee80008000800 */
[----:B0-----:R-:W0:Y:S04]  /*1b70*/  SHFL.BFLY PT, R14, R3, 0x8, 0x1f ;  /* 0x0d001f00030e7f89 */ /* 0x001e2800000e0000 */
[----:B-1----:R-:W-:Y:S04]  /*1b80*/  SHFL.BFLY PT, R11, R4, 0x8, 0x1f ;  /* 0x0d001f00040b7f89 */ /* 0x002fe800000e0000 */
[----:B---3--:R-:W1:Y:S01]  /*1b90*/  SHFL.BFLY PT, R10, R5, 0x8, 0x1f ;  /* 0x0d001f00050a7f89 */ /* 0x008e6200000e0000 */
[----:B0-----:R-:W-:-:S04]  /*1ba0*/  FADD R9, R3, R14 ;  /* 0x0000000e03097221 */ /* 0x001fc80000000000 */
[C---:B------:R-:W-:Y:S01]  /*1bb0*/  FMUL R8, R9.reuse, 0.25 ;  /* 0x3e80000009087820 */ /* 0x040fe20000400000 */
[C---:B------:R-:W-:Y:S01]  /*1bc0*/  FSETP.GEU.AND P2, PT, |R9|.reuse, 1.175494350822287508e-38, PT ;  /* 0x008000000900780b */ /* 0x040fe20003f4e200 */
[----:B------:R-:W0:Y:S01]  /*1bd0*/  SHFL.BFLY PT, R18, R9, 0x4, 0x1f ;  /* 0x0c801f0009127f89 */ /* 0x000e2200000e0000 */
[----:B------:R-:W-:Y:S01]  /*1be0*/  FSETP.GT.AND P1, PT, |R9|, 8.50705917302346158658e+37, PT ;  /* 0x7e8000000900780b */ /* 0x000fe20003f24200 */
[----:B-1----:R-:W-:-:S03]  /*1bf0*/  FADD R5, R5, R10 ;  /* 0x0000000a05057221 */ /* 0x002fc60000000000 */
[----:B------:R-:W-:-:S07]  /*1c00*/  FSEL R12, R8, R9, P1 ;  /* 0x00000009080c7208 */ /* 0x000fce0000800000 */
[----:B------:R-:W-:Y:S02]  /*1c10*/  @!P2 FMUL R12, R12, 16777216 ;  /* 0x4b8000000c0ca820 */ /* 0x000fe40000400000 */
[----:B------:R-:W-:Y:S02]  /*1c20*/  @P1 FMUL R14, R14, 0.25 ;  /* 0x3e8000000e0e1820 */ /* 0x000fe40000400000 */
[----:B------:R-:W1:Y:S02]  /*1c30*/  MUFU.RCP R13, R12 ;  /* 0x0000000c000d7308 */ /* 0x000e640000001000 */
[----:B------:R-:W-:Y:S01]  /*1c40*/  @!P2 FMUL R14, R14, 16777216 ;  /* 0x4b8000000e0ea820 */ /* 0x000fe20000400000 */
[C---:B------:R-:W-:Y:S01]  /*1c50*/  FSETP.NEU.AND P2, PT, R9.reuse, RZ, PT ;  /* 0x000000ff0900720b */ /* 0x040fe20003f4d000 */
[----:B0-----:R-:W-:-:S04]  /*1c60*/  FADD R8, R9, R18 ;  /* 0x0000001209087221 */ /* 0x001fc80000000000 */
[C---:B------:R-:W-:Y:S01]  /*1c70*/  FMUL R15, R8.reuse, 0.25 ;  /* 0x3e800000080f7820 */ /* 0x040fe20000400000 */
[C---:B------:R-:W-:Y:S01]  /*1c80*/  FSETP.GEU.AND P3, PT, |R8|.reuse, 1.175494350822287508e-38, PT ;  /* 0x008000000800780b */ /* 0x040fe20003f6e200 */
[----:B-1----:R-:W-:Y:S01]  /*1c90*/  FMUL R14, R13, R14 ;  /* 0x0000000e0d0e7220 */ /* 0x002fe20000400000 */
[----:B------:R-:W-:Y:S01]  /*1ca0*/  FSETP.GT.AND P1, PT, |R8|, 8.50705917302346158658e+37, PT ;  /* 0x7e8000000800780b */ /* 0x000fe20003f24200 */
[----:B------:R-:W-:Y:S02]  /*1cb0*/  FADD R13, -R4, R11 ;  /* 0x0000000b040d7221 */ /* 0x000fe40000000100 */
[----:B------:R-:W0:Y:S01]  /*1cc0*/  SHFL.BFLY PT, R11, R8, 0x2, 0x1f ;  /* 0x0c401f00080b7f89 */ /* 0x000e2200000e0000 */
[----:B------:R-:W-:Y:S01]  /*1cd0*/  FSEL R14, R14, RZ, P2 ;  /* 0x000000ff0e0e7208 */ /* 0x000fe20001000000 */
[----:B------:R-:W-:Y:S01]  /*1ce0*/  FMUL R12, R13, R13 ;  /* 0x0000000d0d0c7220 */ /* 0x000fe20000400000 */
[----:B------:R-:W-:-:S03]  /*1cf0*/  FSEL R15, R15, R8, P1 ;  /* 0x000000080f0f7208 */ /* 0x000fc60000800000 */
[----:B------:R-:W-:Y:S01]  /*1d00*/  FFMA R4, R13, R14, R4 ;  /* 0x0000000e0d047223 */ /* 0x000fe20000000004 */
[----:B------:R-:W-:Y:S01]  /*1d10*/  FMUL R12, R3, R12 ;  /* 0x0000000c030c7220 */ /* 0x000fe20000400000 */
[----:B------:R-:W-:Y:S02]  /*1d20*/  @!P3 FMUL R15, R15, 16777216 ;  /* 0x4b8000000f0fb820 */ /* 0x000fe40000400000 */
[----:B------:R-:W-:Y:S01]  /*1d30*/  @P1 FMUL R18, R18, 0.25 ;  /* 0x3e80000012121820 */ /* 0x000fe20000400000 */
[----:B------:R-:W1:Y:S01]  /*1d40*/  SHFL.BFLY PT, R13, R4, 0x4, 0x1f ;  /* 0x0c801f00040d7f89 */ /* 0x000e6200000e0000 */
[----:B------:R-:W-:Y:S01]  /*1d50*/  FFMA R5, R14, R12, R5 ;  /* 0x0000000c0e057223 */ /* 0x000fe20000000005 */
[----:B------:R-:W-:Y:S01]  /*1d60*/  FSETP.NEU.AND P1, PT, R8, RZ, PT ;  /* 0x000000ff0800720b */ /* 0x000fe20003f2d000 */
[----:B------:R-:W3:Y:S01]  /*1d70*/  MUFU.RCP R15, R15 ;  /* 0x0000000f000f7308 */ /* 0x000ee20000001000 */
[----:B------:R-:W-:Y:S02]  /*1d80*/  @!P3 FMUL R18, R18, 16777216 ;  /* 0x4b8000001212b820 */ /* 0x000fe40000400000 */
[----:B------:R-:W4:Y:S01]  /*1d90*/  SHFL.BFLY PT, R10, R5, 0x4, 0x1f ;  /* 0x0c801f00050a7f89 */ /* 0x000f2200000e0000 */
[----:B0-----:R-:W-:-:S04]  /*1da0*/  FADD R3, R8, R11 ;  /* 0x0000000b08037221 */ /* 0x001fc80000000000 */
[----:B------:R-:W-:Y:S01]  /*1db0*/  FMUL R14, R3, 0.25 ;  /* 0x3e800000030e7820 */ /* 0x000fe20000400000 */
[----:B---3--:R-:W-:Y:S01]  /*1dc0*/  FMUL R18, R15, R18 ;  /* 0x000000120f127220 */ /* 0x008fe20000400000 */
[----:B------:R-:W-:-:S04]  /*1dd0*/  FSETP.GEU.AND P2, PT, |R3|, 1.175494350822287508e-38, PT ;  /* 0x008000000300780b */ /* 0x000fc80003f4e200 */
[----:B------:R-:W-:Y:S01]  /*1de0*/  FSEL R18, R18, RZ, P1 ;  /* 0x000000ff12127208 */ /* 0x000fe20000800000 */
[----:B-1----:R-:W-:Y:S01]  /*1df0*/  FADD R13, -R4, R13 ;  /* 0x0000000d040d7221 */ /* 0x002fe20000000100 */
[----:B------:R-:W-:-:S03]  /*1e00*/  FSETP.GT.AND P1, PT, |R3|, 8.50705917302346158658e+37, PT ;  /* 0x7e8000000300780b */ /* 0x000fc60003f24200 */
[C---:B------:R-:W-:Y:S01]  /*1e10*/  FFMA R12, R13.reuse, R18, R4 ;  /* 0x000000120d0c7223 */ /* 0x040fe20000000004 */
[----:B------:R-:W-:Y:S01]  /*1e20*/  FMUL R4, R13, R13 ;  /* 0x0000000d0d047220 */ /* 0x000fe20000400000 */
[----:B------:R-:W-:Y:S01]  /*1e30*/  FSEL R14, R14, R3, P1 ;  /* 0x000000030e0e7208 */ /* 0x000fe20000800000 */
[----:B----4-:R-:W-:Y:S02]  /*1e40*/  FADD R5, R5, R10 ;  /* 0x0000000a05057221 */ /* 0x010fe40000000000 */
[----:B------:R-:W-:Y:S01]  /*1e50*/  FMUL R9, R9, R4 ;  /* 0x0000000409097220 */ /* 0x000fe20000400000 */
[----:B------:R-:W0:Y:S01]  /*1e60*/  SHFL.BFLY PT, R13, R12, 0x2, 0x1f ;  /* 0x0c401f000c0d7f89 */ /* 0x000e2200000e0000 */
[----:B------:R-:W-:Y:S02]  /*1e70*/  @!P2 FMUL R14, R14, 16777216 ;  /* 0x4b8000000e0ea820 */ /* 0x000fe40000400000 */
[----:B------:R-:W-:Y:S01]  /*1e80*/  FFMA R9, R18, R9, R5 ;  /* 0x0000000912097223 */ /* 0x000fe20000000005 */
[----:B------:R-:W1:Y:S01]  /*1e90*/  SHFL.BFLY PT, R4, R3, 0x1, 0x1f ;  /* 0x0c201f0003047f89 */ /* 0x000e6200000e0000 */
[----:B------:R-:W-:Y:S01]  /*1ea0*/  @P1 FMUL R11, R11, 0.25 ;  /* 0x3e8000000b0b1820 */ /* 0x000fe20000400000 */
[----:B------:R-:W-:Y:S01]  /*1eb0*/  FSETP.NEU.AND P1, PT, R3, RZ, PT ;  /* 0x000000ff0300720b */ /* 0x000fe20003f2d000 */
[----:B------:R-:W3:Y:S01]  /*1ec0*/  MUFU.RCP R14, R14 ;  /* 0x0000000e000e7308 */ /* 0x000ee20000001000 */
[----:B------:R-:W4:Y:S01]  /*1ed0*/  SHFL.BFLY PT, R10, R9, 0x2, 0x1f ;  /* 0x0c401f00090a7f89 */ /* 0x000f2200000e0000 */
[----:B------:R-:W-:Y:S01]  /*1ee0*/  @!P2 FMUL R11, R11, 16777216 ;  /* 0x4b8000000b0ba820 */ /* 0x000fe20000400000 */
[----:B------:R-:W5:Y:S03]  /*1ef0*/  LDC.64 R18, c[0x0][0x238] ;  /* 0x00008e00ff127b82 */ /* 0x000f660000000a00 */
[----:B---3--:R-:W-:Y:S01]  /*1f00*/  FMUL R11, R14, R11 ;  /* 0x0000000b0e0b7220 */ /* 0x008fe20000400000 */
[----:B0-----:R-:W-:-:S04]  /*1f10*/  FADD R13, -R12, R13 ;  /* 0x0000000d0c0d7221 */ /* 0x001fc80000000100 */
[----:B------:R-:W-:Y:S01]  /*1f20*/  FSEL R11, R11, RZ, P1 ;  /* 0x000000ff0b0b7208 */ /* 0x000fe20000800000 */
[----:B-1----:R-:W-:Y:S01]  /*1f30*/  FADD R5, R3, R4 ;  /* 0x0000000403057221 */ /* 0x002fe20000000000 */
[----:B------:R-:W-:-:S03]  /*1f40*/  FMUL R15, R13, R13 ;  /* 0x0000000d0d0f7220 */ /* 0x000fc60000400000 */
[----:B------:R-:W-:Y:S01]  /*1f50*/  FFMA R12, R13, R11, R12 ;  /* 0x0000000b0d0c7223 */ /* 0x000fe2000000000c */
[C---:B------:R-:W-:Y:S01]  /*1f60*/  FSETP.GEU.AND P2, PT, |R5|.reuse, 1.175494350822287508e-38, PT ;  /* 0x008000000500780b */ /* 0x040fe20003f4e200 */
[----:B------:R-:W-:Y:S01]  /*1f70*/  FMUL R15, R8, R15 ;  /* 0x0000000f080f7220 */ /* 0x000fe20000400000 */
[C---:B------:R-:W-:Y:S01]  /*1f80*/  FMUL R8, R5.reuse, 0.25 ;  /* 0x3e80000005087820 */ /* 0x040fe20000400000 */
[----:B------:R-:W-:Y:S01]  /*1f90*/  FSETP.GT.AND P1, PT, |R5|, 8.50705917302346158658e+37, PT ;  /* 0x7e8000000500780b */ /* 0x000fe20003f24200 */
[----:B----4-:R-:W-:Y:S01]  /*1fa0*/  FADD R10, R9, R10 ;  /* 0x0000000a090a7221 */ /* 0x010fe20000000000 */
[----:B------:R-:W-:Y:S01]  /*1fb0*/  @P4 STS [R16+UR4+0x80], R5 ;  /* 0x0000800510004988 */ /* 0x000fe20008000804 */
[----:B-----5:R-:W-:Y:S01]  /*1fc0*/  IMAD.WIDE R18, R0, 0x4, R18 ;  /* 0x0000000400127825 */ /* 0x020fe200078e0212 */
[----:B------:R-:W-:-:S03]  /*1fd0*/  FSEL R8, R8, R5, P1 ;  /* 0x0000000508087208 */ /* 0x000fc60000800000 */
[----:B------:R-:W-:Y:S01]  /*1fe0*/  FFMA R10, R11, R15, R10 ;  /* 0x0000000f0b0a7223 */ /* 0x000fe2000000000a */
[----:B------:R-:W0:Y:S01]  /*1ff0*/  SHFL.BFLY PT, R9, R12, 0x1, 0x1f ;  /* 0x0c201f000c097f89 */ /* 0x000e2200000e0000 */
[----:B------:R-:W1:Y:S01]  /*2000*/  LDC.64 R14, c[0x0][0x230] ;  /* 0x00008c00ff0e7b82 */ /* 0x000e620000000a00 */
[----:B------:R-:W-:Y:S02]  /*2010*/  @!P2 FMUL R8, R8, 16777216 ;  /* 0x4b8000000808a820 */ /* 0x000fe40000400000 */
[----:B------:R-:W3:Y:S01]  /*2020*/  SHFL.BFLY PT, R11, R10, 0x1, 0x1f ;  /* 0x0c201f000a0b7f89 */ /* 0x000ee200000e0000 */
[----:B------:R-:W-:Y:S01]  /*2030*/  @P1 FMUL R4, R4, 0.25 ;  /* 0x3e80000004041820 */ /* 0x000fe20000400000 */
[----:B------:R-:W4:Y:S01]  /*2040*/  MUFU.RCP R13, R8 ;  /* 0x00000008000d7308 */ /* 0x000f220000001000 */
[----:B------:R-:W-:Y:S02]  /*2050*/  FSETP.NEU.AND P1, PT, R5, RZ, PT ;  /* 0x000000ff0500720b */ /* 0x000fe40003f2d000 */
[----:B------:R-:W-:-:S04]  /*2060*/  @!P2 FMUL R4, R4, 16777216 ;  /* 0x4b8000000404a820 */ /* 0x000fc80000400000 */
[----:B----4-:R-:W-:Y:S01]  /*2070*/  FMUL R13, R13, R4 ;  /* 0x000000040d0d7220 */ /* 0x010fe20000400000 */
[----:B0-----:R-:W-:Y:S01]  /*2080*/  FADD R9, -R12, R9 ;  /* 0x000000090c097221 */ /* 0x001fe20000000100 */
[----:B-1----:R-:W-:-:S04]  /*2090*/  IMAD.WIDE R14, R0, 0x4, R14 ;  /* 0x00000004000e7825 */ /* 0x002fc800078e020e */
[----:B------:R-:W-:Y:S01]  /*20a0*/  FMUL R4, R9, R9 ;  /* 0x0000000909047220 */ /* 0x000fe20000400000 */
[----:B------:R-:W-:Y:S02]  /*20b0*/  FSEL R13, R13, RZ, P1 ;  /* 0x000000ff0d0d7208 */ /* 0x000fe40000800000 */
[----:B------:R-:W-:Y:S01]  /*20c0*/  LOP3.LUT P1, RZ, R22, 0x1ff, RZ, 0xc0, !PT ;  /* 0x000001ff16ff7812 */ /* 0x000fe2000782c0ff */
[----:B------:R-:W-:Y:S01]  /*20d0*/  FMUL R3, R3, R4 ;  /* 0x0000000403037220 */ /* 0x000fe20000400000 */
[----:B---3--:R-:W-:Y:S01]  /*20e0*/  FADD R4, R10, R11 ;  /* 0x0000000b0a047221 */ /* 0x008fe20000000000 */
[----:B------:R-:W-:Y:S01]  /*20f0*/  FFMA R9, R9, R13, R12 ;  /* 0x0000000d09097223 */ /* 0x000fe2000000000c */
[----:B------:R-:W-:Y:S02]  /*2100*/  SHF.R.S32.HI R11, RZ, 0x1f, R0 ;  /* 0x0000001fff0b7819 */ /* 0x000fe40000011400 */
[----:B------:R-:W-:Y:S01]  /*2110*/  FFMA R13, R13, R3, R4 ;  /* 0x000000030d0d7223 */ /* 0x000fe20000000004 */
[----:B------:R-:W-:Y:S01]  /*2120*/  ISETP.LT.AND P1, PT, R0, 0x100, !P1 ;  /* 0x000001000000780c */ /* 0x000fe20004f21270 */
[----:B------:R0:W-:Y:S01]  /*2130*/  @P4 STS [R16+UR4], R9 ;  /* 0x0000000910004988 */ /* 0x0001e20008000804 */
[----:B------:R-:W1:Y:S03]  /*2140*/  LDC.64 R4, c[0x0][0x228] ;  /* 0x00008a00ff047b82 */ /* 0x000e660000000a00 */
[----:B------:R3:W-:Y:S05]  /*2150*/  @P4 STS [R16+UR4+0x40], R13 ;  /* 0x0000400d10004988 */ /* 0x0007ea0008000804 */
[----:B------:R-:W-:Y:S01]  /*2160*/  BAR.SYNC.DEFER_BLOCKING 0x0 ;  /* 0x0000000000007b1d */ /* 0x000fe20000010000 */
[----:B0-----:R-:W-:-:S02]  /*2170*/  CS2R R8, SRZ ;  /* 0x0000000000087805 */ /* 0x001fc4000001ff00 */
[----:B---3--:R-:W-:Y:S02]  /*2180*/  LEA.HI R16, R11, R0, RZ, 0x6 ;  /* 0x000000000b107211 */ /* 0x008fe400078f30ff */
[----:B------:R-:W-:Y:S02]  /*2190*/  CS2R R10, SRZ ;  /* 0x00000000000a7805 */ /* 0x000fe4000001ff00 */
[----:B------:R-:W-:Y:S02]  /*21a0*/  CS2R R12, SRZ ;  /* 0x00000000000c7805 */ /* 0x000fe4000001ff00 */
[----:B------:R-:W-:-:S04]  /*21b0*/  LOP3.LUT R17, R16, 0xffffffc0, RZ, 0xc0, !PT ;  /* 0xffffffc010117812 */ /* 0x000fc800078ec0ff */
[----:B------:R-:W-:Y:S01]  /*21c0*/  IADD3 R27, -R17, R0, RZ ;  /* 0x00000000111b7210 */ /* 0x000fe20007ffe1ff */
[----:B------:R-:W0:Y:S04]  /*21d0*/  LDS R3, [UR4] ;  /* 0x00000004ff037984 */ /* 0x000e280008000800 */
[----:B-1----:R-:W-:Y:S01]  /*21e0*/  IMAD.WIDE R26, R27, 0x4, R4 ;  /* 0x000000041b1a7825 */ /* 0x002fe200078e0204 */
[----:B------:R-:W-:Y:S01]  /*21f0*/  MOV R4, RZ ;  /* 0x000000ff00047202 */ /* 0x000fe20000000f00 */
[----:B------:R1:W-:Y:S01]  /*2200*/  @P1 STG.E desc[UR6][R14.64], R2 ;  /* 0x000000020e001986 */ /* 0x0003e2000c101906 */
[----:B------:R-:W-:-:S03]  /*2210*/  CS2R R16, SRZ ;  /* 0x0000000000107805 */ /* 0x000fc6000001ff00 */
[----:B------:R-:W3:Y:S01]  /*2220*/  LDS R5, [UR4+0x40] ;  /* 0x00004004ff057984 */ /* 0x000ee20008000800 */
[----:B-1----:R-:W-:-:S03]  /*2230*/  CS2R R14, SRZ ;  /* 0x00000000000e7805 */ /* 0x002fc6000001ff00 */
[----:B0-----:R0:W-:Y:S04]  /*2240*/  @P1 STG.E desc[UR6][R18.64], R3 ;  /* 0x0000000312001986 */ /* 0x0011e8000c101906 */
[----:B------:R-:W4:Y:S04]  /*2250*/  @!P0 LDG.E.EF.128 R8, desc[UR6][R30.64] ;  /* 0x000000061e088981 */ /* 0x000f28000c0e1d00 */
[----:B------:R1:W5:Y:S01]  /*2260*/  @!P0 LDG.E.EL R4, desc[UR6][R26.64] ;  /* 0x000000061a048981 */ /* 0x000362000c2e1900 */
[----:B0-----:R-:W-:-:S03]  /*2270*/  CS2R R18, SRZ ;  /* 0x0000000000127805 */ /* 0x001fc6000001ff00 */
[----:B------:R-:W5:Y:S04]  /*2280*/  @!P0 LDG.E.EF.128 R12, desc[UR6][R28.64] ;  /* 0x000000061c0c8981 */ /* 0x000f68000c0e1d00 */
[----:B------:R-:W5:Y:S01]  /*2290*/  @!P0 LDG.E.EF.128 R16, desc[UR6][R6.64] ;  /* 0x0000000606108981 */ /* 0x000f62000c0e1d00 */
[-C--:B---3--:R-:W-:Y:S01]  /*22a0*/  FFMA R5, R5, R32.reuse, 9.9999997473787516356e-06 ;  /* 0x3727c5ac05057423 */ /* 0x088fe20000000020 */
[----:B------:R-:W-:-:S05]  /*22b0*/  FFMA R32, R23, R32, 9.9999997473787516356e-06 ;  /* 0x3727c5ac17207423 */ /* 0x000fca0000000020 */
[----:B------:R-:W0:Y:S08]  /*22c0*/  MUFU.RSQ R5, R5 ;  /* 0x0000000500057308 */ /* 0x000e300000001400 */
[----:B------:R-:W3:Y:S01]  /*22d0*/  MUFU.RSQ R32, R32 ;  /* 0x0000002000207308 */ /* 0x000ee20000001400 */
[----:B------:R-:W-:-:S04]  /*22e0*/  IMAD.WIDE R36, R34, 0x4, R36 ;  /* 0x0000000422247825 */ /* 0x000fc800078e0224 */
[----:B--2---:R-:W-:Y:S01]  /*22f0*/  IMAD.WIDE R34, R34, 0x4, R20 ;  /* 0x0000000422227825 */ /* 0x004fe200078e0214 */
[----:B------:R-:W-:Y:S02]  /*2300*/  CS2R R20, SRZ ;  /* 0x0000000000147805 */ /* 0x000fe4000001ff00 */
[----:B-1----:R-:W-:Y:S02]  /*2310*/  CS2R R26, SRZ ;  /* 0x00000000001a7805 */ /* 0x002fe4000001ff00 */
[----:B----4-:R-:W-:-:S04]  /*2320*/  SEL R25, R8, RZ, !P0 ;  /* 0x000000ff08197207 */ /* 0x010fc80004000000 */
[----:B-----5:R-:W-:Y:S01]  /*2330*/  FSETP.GEU.AND P2, PT, R4, -R25, PT ;  /* 0x800000190400720b */ /* 0x020fe20003f4e000 */
[----:B------:R-:W-:Y:S01]  /*2340*/  FADD R25, R25, R4 ;  /* 0x0000000419197221 */ /* 0x000fe20000000000 */
[----:B------:R-:W-:-:S04]  /*2350*/  SEL R23, R9, RZ, !P0 ;  /* 0x000000ff09177207 */ /* 0x000fc80004000000 */
[----:B------:R-:W-:Y:S02]  /*2360*/  FSEL R25, R25, RZ, P2 ;  /* 0x000000ff19197208 */ /* 0x000fe40001000000 */
[----:B------:R-:W-:Y:S01]  /*2370*/  FSETP.GEU.AND P2, PT, R4, -R23, PT ;  /* 0x800000170400720b */ /* 0x000fe20003f4e000 */
[----:B------:R-:W-:Y:S01]  /*2380*/  FADD R23, R23, R4 ;  /* 0x0000000417177221 */ /* 0x000fe20000000000 */
[----:B------:R-:W-:Y:S02]  /*2390*/  SEL R9, R10, RZ, !P0 ;  /* 0x000000ff0a097207 */ /* 0x000fe40004000000 */
[----:B------:R-:W-:Y:S02]  /*23a0*/  SEL R11, R11, RZ, !P0 ;  /* 0x000000ff0b0b7207 */ /* 0x000fe40004000000 */
[----:B------:R-:W-:Y:S02]  /*23b0*/  SEL R8, R13, RZ, !P0 ;  /* 0x000000ff0d087207 */ /* 0x000fe40004000000 */
[----:B------:R-:W-:-:S02]  /*23c0*/  SEL R17, R17, RZ, !P0 ;  /* 0x000000ff11117207 */ /* 0x000fc40004000000 */
[----:B------:R-:W-:Y:S02]  /*23d0*/  FSEL R23, R23, RZ, P2 ;  /* 0x000000ff17177208 */ /* 0x000fe40001000000 */
[----:B------:R-:W-:Y:S02]  /*23e0*/  SEL R10, R15, RZ, !P0 ;  /* 0x000000ff0f0a7207 */ /* 0x000fe40004000000 */
[----:B------:R-:W-:Y:S02]  /*23f0*/  SEL R13, R16, RZ, !P0 ;  /* 0x000000ff100d7207 */ /* 0x000fe40004000000 */
[C---:B------:R-:W-:Y:S01]  /*2400*/  FSETP.GEU.AND P3, PT, R4.reuse, -R9, PT ;  /* 0x800000090400720b */ /* 0x040fe20003f6e000 */
[--C-:B------:R-:W-:Y:S01]  /*2410*/  FADD R9, R9, R4.reuse ;  /* 0x0000000409097221 */ /* 0x100fe20000000000 */
[----:B------:R-:W-:Y:S01]  /*2420*/  FSETP.GEU.AND P2, PT, R4, -R11, PT ;  /* 0x8000000b0400720b */ /* 0x000fe20003f4e000 */
[----:B------:R-:W-:Y:S01]  /*2430*/  FADD R11, R11, R4 ;  /* 0x000000040b0b7221 */ /* 0x000fe20000000000 */
[----:B------:R-:W-:Y:S01]  /*2440*/  SEL R15, R18, RZ, !P0 ;  /* 0x000000ff120f7207 */ /* 0x000fe20004000000 */
[----:B------:R-:W-:Y:S01]  /*2450*/  FADD R8, -R3, R8 ;  /* 0x0000000803087221 */ /* 0x000fe20000000100 */
[----:B------:R-:W-:Y:S01]  /*2460*/  SEL R12, R12, RZ, !P0 ;  /* 0x000000ff0c0c7207 */ /* 0x000fe20004000000 */
[----:B------:R-:W-:Y:S01]  /*2470*/  FADD R18, -R2, R17 ;  /* 0x0000001102127221 */ /* 0x000fe20000000100 */
[----:B------:R-:W-:-:S02]  /*2480*/  SEL R14, R14, RZ, !P0 ;  /* 0x000000ff0e0e7207 */ /* 0x000fc40004000000 */
[----:B------:R-:W-:Y:S01]  /*2490*/  SEL R19, R19, RZ, !P0 ;  /* 0x000000ff13137207 */ /* 0x000fe20004000000 */
[----:B------:R-:W-:Y:S01]  /*24a0*/  FADD R16, -R2, R13 ;  /* 0x0000000d02107221 */ /* 0x000fe20000000100 */
[-CC-:B0-----:R-:W-:Y:S01]  /*24b0*/  FFMA R13, R8, R5.reuse, R23.reuse ;  /* 0x00000005080d7223 */ /* 0x181fe20000000017 */
[-C--:B---3--:R-:W-:Y:S01]  /*24c0*/  FFMA R17, R18, R32.reuse, R23 ;  /* 0x0000002012117223 */ /* 0x088fe20000000017 */
[----:B------:R-:W-:Y:S01]  /*24d0*/  FSEL R9, R9, RZ, P3 ;  /* 0x000000ff09097208 */ /* 0x000fe20001800000 */
[----:B------:R-:W-:Y:S01]  /*24e0*/  FADD R12, -R3, R12 ;  /* 0x0000000c030c7221 */ /* 0x000fe20000000100 */
[----:B------:R-:W-:Y:S01]  /*24f0*/  FSEL R11, R11, RZ, P2 ;  /* 0x000000ff0b0b7208 */ /* 0x000fe20001000000 */
[C---:B------:R-:W-:Y:S01]  /*2500*/  FADD R14, -R3.reuse, R14 ;  /* 0x0000000e030e7221 */ /* 0x040fe20000000100 */
[C---:B------:R-:W-:Y:S01]  /*2510*/  FADD R18, -R2.reuse, R15 ;  /* 0x0000000f02127221 */ /* 0x040fe20000000100 */
[----:B------:R-:W-:Y:S01]  /*2520*/  FADD R10, -R3, R10 ;  /* 0x0000000a030a7221 */ /* 0x000fe20000000100 */
[----:B------:R-:W-:Y:S01]  /*2530*/  FADD R8, -R2, R19 ;  /* 0x0000001302087221 */ /* 0x000fe20000000100 */
[-C--:B------:R-:W-:Y:S01]  /*2540*/  FFMA R12, R12, R5.reuse, R25 ;  /* 0x000000050c0c7223 */ /* 0x080fe20000000019 */
[-CC-:B------:R-:W-:Y:S01]  /*2550*/  FFMA R14, R14, R5.reuse, R9.reuse ;  /* 0x000000050e0e7223 */ /* 0x180fe20000000009 */
[-C--:B------:R-:W-:Y:S01]  /*2560*/  FFMA R18, R18, R32.reuse, R9 ;  /* 0x0000002012127223 */ /* 0x080fe20000000009 */
[--C-:B------:R-:W-:Y:S01]  /*2570*/  FFMA R15, R10, R5, R11.reuse ;  /* 0x000000050a0f7223 */ /* 0x100fe2000000000b */
[-C--:B------:R-:W-:Y:S01]  /*2580*/  FFMA R19, R8, R32.reuse, R11 ;  /* 0x0000002008137223 */ /* 0x080fe2000000000b */
[----:B------:R-:W-:Y:S01]  /*2590*/  FFMA R16, R16, R32, R25 ;  /* 0x0000002010107223 */ /* 0x000fe20000000019 */
[----:B------:R-:W-:-:S02]  /*25a0*/  CS2R R8, SRZ ;  /* 0x0000000000087805 */ /* 0x000fc4000001ff00 */
[----:B------:R-:W-:Y:S01]  /*25b0*/  CS2R R10, SRZ ;  /* 0x00000000000a7805 */ /* 0x000fe2000001ff00 */
[----:B------:R0:W-:Y:S04]  /*25c0*/  @!P0 STG.E.128 desc[UR6][R36.64], R12 ;  /* 0x0000000c24008986 */ /* 0x0001e8000c101d06 */
[----:B------:R1:W-:Y:S04]  /*25d0*/  @!P0 STG.E.128 desc[UR6][R34.64], R16 ;  /* 0x0000001022008986 */ /* 0x0003e8000c101d06 */
[----:B------:R-:W0:Y:S01]  /*25e0*/  @!P0 LDG.E.EF.128 R8, desc[UR6][R30.64+0x2000] ;  /* 0x002000061e088981 */ /* 0x000e22000c0e1d00 */
[----:B------:R-:W-:-:S02]  /*25f0*/  CS2R R22, SRZ ;  /* 0x0000000000167805 */ /* 0x000fc4000001ff00 */
[----:B------:R-:W-:-:S04]  /*2600*/  CS2R R24, SRZ ;  /* 0x0000000000187805 */ /* 0x000fc8000001ff00 */
[----:B------:R-:W2:Y:S04]  /*2610*/  @!P0 LDG.E.EF.128 R20, desc[UR6][R28.64+0x2000] ;  /* 0x002000061c148981 */ /* 0x000ea8000c0e1d00 */
[----:B------:R3:W4:Y:S02]  /*2620*/  @!P0 LDG.E.EF.128 R24, desc[UR6][R6.64+0x2000] ;  /* 0x0020000606188981 */ /* 0x000724000c0e1d00 */
[----:B---3--:R-:W3:Y:S02]  /*2630*/  LDC.64 R6, c[0x0][0x250] ;  /* 0x00009400ff067b82 */ /* 0x008ee40000000a00 */
[----:B---3--:R-:W-:Y:S01]  /*2640*/  IMAD.WIDE R6, R0, 0x4, R6 ;  /* 0x0000000400067825 */ /* 0x008fe200078e0206 */
[----:B0-----:R-:W-:Y:S02]  /*2650*/  SEL R13, R8, RZ, !P0 ;  /* 0x000000ff080d7207 */ /* 0x001fe40004000000 */
[----:B------:R-:W-:-:S02]  /*2660*/  SEL R9, R9, RZ, !P0 ;  /* 0x000000ff09097207 */ /* 0x000fc40004000000 */
[----:B------:R-:W-:Y:S02]  /*2670*/  SEL R15, R10, RZ, !P0 ;  /* 0x000000ff0a0f7207 */ /* 0x000fe40004000000 */
[----:B-1----:R-:W-:Y:S01]  /*2680*/  SEL R17, R11, RZ, !P0 ;  /* 0x000000ff0b117207 */ /* 0x002fe20004000000 */
[--C-:B------:R-:W-:Y:S01]  /*2690*/  FADD R11, R13, R4.reuse ;  /* 0x000000040d0b7221 */ /* 0x100fe20000000000 */
[C---:B------:R-:W-:Y:S01]  /*26a0*/  FSETP.GEU.AND P3, PT, R4.reuse, -R9, PT ;  /* 0x800000090400720b */ /* 0x040fe20003f6e000 */
[--C-:B------:R-:W-:Y:S01]  /*26b0*/  FADD R9, R9, R4.reuse ;  /* 0x0000000409097221 */ /* 0x100fe20000000000 */
[C---:B------:R-:W-:Y:S01]  /*26c0*/  FSETP.GEU.AND P2, PT, R4.reuse, -R13, PT ;  /* 0x8000000d0400720b */ /* 0x040fe20003f4e000 */
[--C-:B------:R-:W-:Y:S01]  /*26d0*/  FADD R8, R15, R4.reuse ;  /* 0x000000040f087221 */ /* 0x100fe20000000000 */
[C---:B------:R-:W-:Y:S02]  /*26e0*/  FSETP.GEU.AND P4, PT, R4.reuse, -R15, PT ;  /* 0x8000000f0400720b */ /* 0x040fe40003f8e000 */
[----:B------:R-:W-:Y:S01]  /*26f0*/  FSETP.GEU.AND P5, PT, R4, -R17, PT ;  /* 0x800000110400720b */ /* 0x000fe20003fae000 */
[----:B------:R-:W-:-:S02]  /*2700*/  FADD R4, R17, R4 ;  /* 0x0000000411047221 */ /* 0x000fc40000000000 */
[----:B------:R-:W0:Y:S01]  /*2710*/  LDC.64 R16, c[0x0][0x258] ;  /* 0x00009600ff107b82 */ /* 0x000e220000000a00 */
[----:B--2---:R-:W-:Y:S02]  /*2720*/  SEL R12, R20, RZ, !P0 ;  /* 0x000000ff140c7207 */ /* 0x004fe40004000000 */
[----:B------:R-:W-:Y:S02]  /*2730*/  SEL R18, R21, RZ, !P0 ;  /* 0x000000ff15127207 */ /* 0x000fe40004000000 */
[----:B------:R-:W-:Y:S02]  /*2740*/  SEL R10, R22, RZ, !P0 ;  /* 0x000000ff160a7207 */ /* 0x000fe40004000000 */
[----:B------:R-:W-:Y:S02]  /*2750*/  SEL R14, R23, RZ, !P0 ;  /* 0x000000ff170e7207 */ /* 0x000fe40004000000 */
[----:B----4-:R-:W-:Y:S02]  /*2760*/  SEL R13, R24, RZ, !P0 ;  /* 0x000000ff180d7207 */ /* 0x010fe40004000000 */
[----:B------:R-:W-:-:S02]  /*2770*/  SEL R15, R26, RZ, !P0 ;  /* 0x000000ff1a0f7207 */ /* 0x000fc40004000000 */
[----:B------:R-:W-:Y:S02]  /*2780*/  SEL R25, R25, RZ, !P0 ;  /* 0x000000ff19197207 */ /* 0x000fe40004000000 */
[----:B------:R-:W-:Y:S01]  /*2790*/  SEL R27, R27, RZ, !P0 ;  /* 0x000000ff1b1b7207 */ /* 0x000fe20004000000 */
[----:B------:R-:W-:Y:S01]  /*27a0*/  FADD R12, -R3, R12 ;  /* 0x0000000c030c7221 */ /* 0x000fe20000000100 */
[----:B------:R-:W-:Y:S01]  /*27b0*/  FSEL R11, R11, RZ, P2 ;  /* 0x000000ff0b0b7208 */ /* 0x000fe20001000000 */
[C---:B------:R-:W-:Y:S01]  /*27c0*/  FADD R18, -R3.reuse, R18 ;  /* 0x0000001203127221 */ /* 0x040fe20000000100 */
[C---:B------:R-:W-:Y:S01]  /*27d0*/  FADD R10, -R3.reuse, R10 ;  /* 0x0000000a030a7221 */ /* 0x040fe20000000100 */
[----:B------:R-:W-:Y:S01]  /*27e0*/  FADD R14, -R3, R14 ;  /* 0x0000000e030e7221 */ /* 0x000fe20000000100 */
[C---:B------:R-:W-:Y:S01]  /*27f0*/  FADD R20, -R2.reuse, R13 ;  /* 0x0000000d02147221 */ /* 0x040fe20000000100 */
[C---:B------:R-:W-:Y:S01]  /*2800*/  FADD R24, -R2.reuse, R15 ;  /* 0x0000000f02187221 */ /* 0x040fe20000000100 */
[----:B------:R-:W-:Y:S01]  /*2810*/  FSEL R13, R9, RZ, P3 ;  /* 0x000000ff090d7208 */ /* 0x000fe20001800000 */
[----:B------:R-:W-:Y:S01]  /*2820*/  FADD R22, -R2, R25 ;  /* 0x0000001902167221 */ /* 0x000fe20000000100 */
[----:B------:R-:W-:-:S02]  /*2830*/  FSEL R3, R8, RZ, P4 ;  /* 0x000000ff08037208 */ /* 0x000fc40002000000 */
[----:B------:R-:W-:Y:S01]  /*2840*/  FSEL R15, R4, RZ, P5 ;  /* 0x000000ff040f7208 */ /* 0x000fe20002800000 */
[----:B------:R-:W-:Y:S01]  /*2850*/  FADD R2, -R2, R27 ;  /* 0x0000001b02027221 */ /* 0x000fe20000000100 */
[-CC-:B------:R-:W-:Y:S01]  /*2860*/  FFMA R8, R12, R5.reuse, R11.reuse ;  /* 0x000000050c087223 */ /* 0x180fe2000000000b */
[-C--:B------:R-:W-:Y:S01]  /*2870*/  FFMA R12, R20, R32.reuse, R11 ;  /* 0x00000020140c7223 */ /* 0x080fe2000000000b */
[-C--:B------:R-:W-:Y:S01]  /*2880*/  FFMA R9, R18, R5.reuse, R13 ;  /* 0x0000000512097223 */ /* 0x080fe2000000000d */
[-C--:B------:R-:W-:Y:S01]  /*2890*/  FFMA R10, R10, R5.reuse, R3 ;  /* 0x000000050a0a7223 */ /* 0x080fe20000000003 */
[----:B------:R-:W-:Y:S01]  /*28a0*/  FFMA R11, R14, R5, R15 ;  /* 0x000000050e0b7223 */ /* 0x000fe2000000000f */
[-C--:B------:R-:W-:Y:S01]  /*28b0*/  FFMA R13, R22, R32.reuse, R13 ;  /* 0x00000020160d7223 */ /* 0x080fe2000000000d */
[-C--:B------:R-:W-:Y:S01]  /*28c0*/  FFMA R14, R24, R32.reuse, R3 ;  /* 0x00000020180e7223 */ /* 0x080fe20000000003 */
[----:B------:R-:W-:Y:S02]  /*28d0*/  FFMA R15, R2, R32, R15 ;  /* 0x00000020020f7223 */ /* 0x000fe4000000000f */
[----:B------:R1:W-:Y:S04]  /*28e0*/  @!P0 STG.E.128 desc[UR6][R36.64+0x2000], R8 ;  /* 0x0020000824008986 */ /* 0x0003e8000c101d06 */
[----:B------:R1:W-:Y:S01]  /*28f0*/  @!P0 STG.E.128 desc[UR6][R34.64+0x2000], R12 ;  /* 0x0020000c22008986 */ /* 0x0003e2000c101d06 */
[----:B0-----:R-:W-:-:S03]  /*2900*/  IMAD.WIDE R16, R0, 0x4, R16 ;  /* 0x0000000400107825 */ /* 0x001fc600078e0210 */
[----:B------:R1:W-:Y:S01]  /*2910*/  @P1 STG.E desc[UR6][R6.64], R5 ;  /* 0x0000000506001986 */ /* 0x0003e2000c101906 */
[----:B------:R-:W-:Y:S05]  /*2920*/  @!P1 EXIT ;  /* 0x000000000000994d */ /* 0x000fea0003800000 */
[----:B------:R-:W-:Y:S01]  /*2930*/  STG.E desc[UR6][R16.64], R32 ;  /* 0x0000002010007986 */ /* 0x000fe2000c101906 */
[----:B------:R-:W-:Y:S05]  /*2940*/  EXIT ;  /* 0x000000000000794d */ /* 0x000fea0003800000 */
.L_x_0:
[----:B------:R-:W-:-:S00]  /*2950*/  BRA `(.L_x_0) ;  /* 0xfffffffc00fc7947 */ /* 0x000fc0000383ffff */
[----:B------:R-:W-:-:S00]  /*2960*/  NOP ;  /* 0x0000000000007918 */ /* 0x000fc00000000000 */
        /* <DEDUP_REMOVED lines=9> */
.L_x_1:


//--------------------- .nv.global.init           --------------------------
	.section	.nv.global.init,"aw",@progbits
.nv.global.init:
	.type		_$_str,@object
	.size		_$_str,(.L_0 - _$_str)
_$_str:
        /*0000*/ 	.byte	0x5f, 0x5f, 0x43, 0x55, 0x44, 0x41, 0x5f, 0x46, 0x54, 0x5a, 0x00
.L_0:


//--------------------- .nv.shared.triton_red_fused__native_batch_norm_legit_add_convolution_reflection_pad2d_relu_4 --------------------------
	.section	.nv.shared.triton_red_fused__native_batch_norm_legit_add_convolution_reflection_pad2d_relu_4,"aw",@nobits
	.sectionflags	@""
	.align	16
	.zero		1024


//--------------------- .nv.constant0.triton_red_fused__native_batch_norm_legit_add_convolution_reflection_pad2d_relu_4 --------------------------
	.section	.nv.constant0.triton_red_fused__native_batch_norm_legit_add_convolution_reflection_pad2d_relu_4,"a",@progbits
	.sectionflags	@""
	.align	4
.nv.constant0.triton_red_fused__native_batch_norm_legit_add_convolution_reflection_pad2d_relu_4:
	.zero		616
